//
// Generated by NVIDIA NVVM Compiler
//
// Compiler Build ID: CL-36424714
// Cuda compilation tools, release 13.0, V13.0.88
// Based on NVVM 20.0.0
//

.version 9.0
.target sm_100
.address_size 64


.entry _ZN36_GLOBAL__N__cb634ecc_4_k_cu_7d0d51ca17slice_copy_kernelEPKfPfPKlS4_PKiil(
	.param .u64 .ptr .align 1 _ZN36_GLOBAL__N__cb634ecc_4_k_cu_7d0d51ca17slice_copy_kernelEPKfPfPKlS4_PKiil_param_0,
	.param .u64 .ptr .align 1 _ZN36_GLOBAL__N__cb634ecc_4_k_cu_7d0d51ca17slice_copy_kernelEPKfPfPKlS4_PKiil_param_1,
	.param .u64 .ptr .align 1 _ZN36_GLOBAL__N__cb634ecc_4_k_cu_7d0d51ca17slice_copy_kernelEPKfPfPKlS4_PKiil_param_2,
	.param .u64 .ptr .align 1 _ZN36_GLOBAL__N__cb634ecc_4_k_cu_7d0d51ca17slice_copy_kernelEPKfPfPKlS4_PKiil_param_3,
	.param .u64 .ptr .align 1 _ZN36_GLOBAL__N__cb634ecc_4_k_cu_7d0d51ca17slice_copy_kernelEPKfPfPKlS4_PKiil_param_4,
	.param .u32 _ZN36_GLOBAL__N__cb634ecc_4_k_cu_7d0d51ca17slice_copy_kernelEPKfPfPKlS4_PKiil_param_5,
	.param .u64 _ZN36_GLOBAL__N__cb634ecc_4_k_cu_7d0d51ca17slice_copy_kernelEPKfPfPKlS4_PKiil_param_6
)
{
	.local .align 16 .b8 	__local_depot0[160];
	.reg .b64 	%SP;
	.reg .b64 	%SPL;
	.reg .pred 	%p<66>;
	.reg .b32 	%r<201>;
	.reg .b32 	%f<2>;
	.reg .b64 	%rd<700>;

	mov.u64 	%SPL, __local_depot0;
	ld.param.u64 	%rd230, [_ZN36_GLOBAL__N__cb634ecc_4_k_cu_7d0d51ca17slice_copy_kernelEPKfPfPKlS4_PKiil_param_2];
	ld.param.u64 	%rd231, [_ZN36_GLOBAL__N__cb634ecc_4_k_cu_7d0d51ca17slice_copy_kernelEPKfPfPKlS4_PKiil_param_3];
	ld.param.u64 	%rd232, [_ZN36_GLOBAL__N__cb634ecc_4_k_cu_7d0d51ca17slice_copy_kernelEPKfPfPKlS4_PKiil_param_4];
	ld.param.u32 	%r58, [_ZN36_GLOBAL__N__cb634ecc_4_k_cu_7d0d51ca17slice_copy_kernelEPKfPfPKlS4_PKiil_param_5];
	cvta.to.global.u64 	%rd1, %rd231;
	cvta.to.global.u64 	%rd2, %rd230;
	cvta.to.global.u64 	%rd3, %rd232;
	add.u64 	%rd4, %SPL, 0;
	add.u64 	%rd5, %SPL, 32;
	add.u64 	%rd6, %SPL, 64;
	add.u64 	%rd7, %SPL, 96;
	add.u64 	%rd8, %SPL, 128;
	mov.b64 	%rd238, 1;
	st.local.v2.u64 	[%rd4], {%rd238, %rd238};
	st.local.v2.u64 	[%rd4+16], {%rd238, %rd238};
	st.local.v2.u64 	[%rd5], {%rd238, %rd238};
	st.local.v2.u64 	[%rd5+16], {%rd238, %rd238};
	st.local.v2.u64 	[%rd6], {%rd238, %rd238};
	st.local.v2.u64 	[%rd6+16], {%rd238, %rd238};
	st.local.v2.u64 	[%rd7], {%rd238, %rd238};
	st.local.v2.u64 	[%rd7+16], {%rd238, %rd238};
	setp.lt.s32 	%p1, %r58, 1;
	@%p1 bra 	$L__BB0_13;
	and.b32  	%r1, %r58, 15;
	setp.lt.u32 	%p2, %r58, 16;
	mov.b32 	%r184, 0;
	@%p2 bra 	$L__BB0_4;
	and.b32  	%r184, %r58, 2147483632;
	neg.s32 	%r182, %r184;
	add.s64 	%rd644, %rd2, 64;
	add.s64 	%rd643, %rd6, 64;
	add.s64 	%rd642, %rd1, 64;
	add.s64 	%rd641, %rd7, 64;
$L__BB0_3:
	.pragma "nounroll";
	ld.global.nc.u64 	%rd239, [%rd644+-64];
	ld.global.nc.u64 	%rd240, [%rd642+-64];
	ld.global.nc.u64 	%rd241, [%rd644+-56];
	st.local.v2.u64 	[%rd643+-64], {%rd239, %rd241};
	ld.global.nc.u64 	%rd242, [%rd642+-56];
	st.local.v2.u64 	[%rd641+-64], {%rd240, %rd242};
	ld.global.nc.u64 	%rd243, [%rd644+-48];
	ld.global.nc.u64 	%rd244, [%rd642+-48];
	ld.global.nc.u64 	%rd245, [%rd644+-40];
	st.local.v2.u64 	[%rd643+-48], {%rd243, %rd245};
	ld.global.nc.u64 	%rd246, [%rd642+-40];
	st.local.v2.u64 	[%rd641+-48], {%rd244, %rd246};
	ld.global.nc.u64 	%rd247, [%rd644+-32];
	ld.global.nc.u64 	%rd248, [%rd642+-32];
	ld.global.nc.u64 	%rd249, [%rd644+-24];
	st.local.v2.u64 	[%rd643+-32], {%rd247, %rd249};
	ld.global.nc.u64 	%rd250, [%rd642+-24];
	st.local.v2.u64 	[%rd641+-32], {%rd248, %rd250};
	ld.global.nc.u64 	%rd251, [%rd644+-16];
	ld.global.nc.u64 	%rd252, [%rd642+-16];
	ld.global.nc.u64 	%rd253, [%rd644+-8];
	st.local.v2.u64 	[%rd643+-16], {%rd251, %rd253};
	ld.global.nc.u64 	%rd254, [%rd642+-8];
	st.local.v2.u64 	[%rd641+-16], {%rd252, %rd254};
	ld.global.nc.u64 	%rd255, [%rd644];
	ld.global.nc.u64 	%rd256, [%rd642];
	ld.global.nc.u64 	%rd257, [%rd644+8];
	st.local.v2.u64 	[%rd643], {%rd255, %rd257};
	ld.global.nc.u64 	%rd258, [%rd642+8];
	st.local.v2.u64 	[%rd641], {%rd256, %rd258};
	ld.global.nc.u64 	%rd259, [%rd644+16];
	ld.global.nc.u64 	%rd260, [%rd642+16];
	ld.global.nc.u64 	%rd261, [%rd644+24];
	st.local.v2.u64 	[%rd643+16], {%rd259, %rd261};
	ld.global.nc.u64 	%rd262, [%rd642+24];
	st.local.v2.u64 	[%rd641+16], {%rd260, %rd262};
	ld.global.nc.u64 	%rd263, [%rd644+32];
	ld.global.nc.u64 	%rd264, [%rd642+32];
	ld.global.nc.u64 	%rd265, [%rd644+40];
	st.local.v2.u64 	[%rd643+32], {%rd263, %rd265};
	ld.global.nc.u64 	%rd266, [%rd642+40];
	st.local.v2.u64 	[%rd641+32], {%rd264, %rd266};
	ld.global.nc.u64 	%rd267, [%rd644+48];
	ld.global.nc.u64 	%rd268, [%rd642+48];
	ld.global.nc.u64 	%rd269, [%rd644+56];
	st.local.v2.u64 	[%rd643+48], {%rd267, %rd269};
	ld.global.nc.u64 	%rd270, [%rd642+56];
	st.local.v2.u64 	[%rd641+48], {%rd268, %rd270};
	add.s32 	%r182, %r182, 16;
	add.s64 	%rd644, %rd644, 128;
	add.s64 	%rd643, %rd643, 128;
	add.s64 	%rd642, %rd642, 128;
	add.s64 	%rd641, %rd641, 128;
	setp.ne.s32 	%p3, %r182, 0;
	@%p3 bra 	$L__BB0_3;
$L__BB0_4:
	setp.eq.s32 	%p4, %r1, 0;
	@%p4 bra 	$L__BB0_13;
	and.b32  	%r7, %r58, 7;
	setp.lt.u32 	%p5, %r1, 8;
	@%p5 bra 	$L__BB0_7;
	mul.wide.u32 	%rd271, %r184, 8;
	add.s64 	%rd272, %rd2, %rd271;
	ld.global.nc.u64 	%rd273, [%rd272];
	add.s64 	%rd274, %rd6, %rd271;
	st.local.u64 	[%rd274], %rd273;
	add.s64 	%rd275, %rd1, %rd271;
	ld.global.nc.u64 	%rd276, [%rd275];
	add.s64 	%rd277, %rd7, %rd271;
	st.local.u64 	[%rd277], %rd276;
	ld.global.nc.u64 	%rd278, [%rd272+8];
	st.local.u64 	[%rd274+8], %rd278;
	ld.global.nc.u64 	%rd279, [%rd275+8];
	st.local.u64 	[%rd277+8], %rd279;
	ld.global.nc.u64 	%rd280, [%rd272+16];
	st.local.u64 	[%rd274+16], %rd280;
	ld.global.nc.u64 	%rd281, [%rd275+16];
	st.local.u64 	[%rd277+16], %rd281;
	ld.global.nc.u64 	%rd282, [%rd272+24];
	st.local.u64 	[%rd274+24], %rd282;
	ld.global.nc.u64 	%rd283, [%rd275+24];
	st.local.u64 	[%rd277+24], %rd283;
	ld.global.nc.u64 	%rd284, [%rd272+32];
	st.local.u64 	[%rd274+32], %rd284;
	ld.global.nc.u64 	%rd285, [%rd275+32];
	st.local.u64 	[%rd277+32], %rd285;
	ld.global.nc.u64 	%rd286, [%rd272+40];
	st.local.u64 	[%rd274+40], %rd286;
	ld.global.nc.u64 	%rd287, [%rd275+40];
	st.local.u64 	[%rd277+40], %rd287;
	ld.global.nc.u64 	%rd288, [%rd272+48];
	st.local.u64 	[%rd274+48], %rd288;
	ld.global.nc.u64 	%rd289, [%rd275+48];
	st.local.u64 	[%rd277+48], %rd289;
	ld.global.nc.u64 	%rd290, [%rd272+56];
	st.local.u64 	[%rd274+56], %rd290;
	ld.global.nc.u64 	%rd291, [%rd275+56];
	st.local.u64 	[%rd277+56], %rd291;
	add.s32 	%r184, %r184, 8;
$L__BB0_7:
	setp.eq.s32 	%p6, %r7, 0;
	@%p6 bra 	$L__BB0_13;
	and.b32  	%r10, %r58, 3;
	setp.lt.u32 	%p7, %r7, 4;
	@%p7 bra 	$L__BB0_10;
	mul.wide.u32 	%rd292, %r184, 8;
	add.s64 	%rd293, %rd2, %rd292;
	ld.global.nc.u64 	%rd294, [%rd293];
	add.s64 	%rd295, %rd6, %rd292;
	st.local.u64 	[%rd295], %rd294;
	add.s64 	%rd296, %rd1, %rd292;
	ld.global.nc.u64 	%rd297, [%rd296];
	add.s64 	%rd298, %rd7, %rd292;
	st.local.u64 	[%rd298], %rd297;
	ld.global.nc.u64 	%rd299, [%rd293+8];
	st.local.u64 	[%rd295+8], %rd299;
	ld.global.nc.u64 	%rd300, [%rd296+8];
	st.local.u64 	[%rd298+8], %rd300;
	ld.global.nc.u64 	%rd301, [%rd293+16];
	st.local.u64 	[%rd295+16], %rd301;
	ld.global.nc.u64 	%rd302, [%rd296+16];
	st.local.u64 	[%rd298+16], %rd302;
	ld.global.nc.u64 	%rd303, [%rd293+24];
	st.local.u64 	[%rd295+24], %rd303;
	ld.global.nc.u64 	%rd304, [%rd296+24];
	st.local.u64 	[%rd298+24], %rd304;
	add.s32 	%r184, %r184, 4;
$L__BB0_10:
	setp.eq.s32 	%p8, %r10, 0;
	@%p8 bra 	$L__BB0_13;
	mul.wide.u32 	%rd305, %r184, 8;
	add.s64 	%rd648, %rd7, %rd305;
	add.s64 	%rd647, %rd1, %rd305;
	add.s64 	%rd646, %rd6, %rd305;
	add.s64 	%rd645, %rd2, %rd305;
	neg.s32 	%r186, %r10;
$L__BB0_12:
	.pragma "nounroll";
	ld.global.nc.u64 	%rd306, [%rd645];
	st.local.u64 	[%rd646], %rd306;
	ld.global.nc.u64 	%rd307, [%rd647];
	st.local.u64 	[%rd648], %rd307;
	add.s64 	%rd648, %rd648, 8;
	add.s64 	%rd647, %rd647, 8;
	add.s64 	%rd646, %rd646, 8;
	add.s64 	%rd645, %rd645, 8;
	add.s32 	%r186, %r186, 1;
	setp.ne.s32 	%p9, %r186, 0;
	@%p9 bra 	$L__BB0_12;
$L__BB0_13:
	add.s32 	%r16, %r58, -1;
	mul.wide.s32 	%rd308, %r58, 8;
	add.s64 	%rd309, %rd4, %rd308;
	mov.b64 	%rd310, 1;
	st.local.u64 	[%rd309+-8], %rd310;
	add.s64 	%rd311, %rd5, %rd308;
	st.local.u64 	[%rd311+-8], %rd310;
	setp.lt.s32 	%p10, %r58, 2;
	@%p10 bra 	$L__BB0_26;
	add.s32 	%r190, %r58, -2;
	and.b32  	%r18, %r16, 7;
	setp.lt.u32 	%p11, %r190, 7;
	@%p11 bra 	$L__BB0_18;
	mul.wide.u32 	%rd312, %r16, 8;
	add.s64 	%rd313, %rd4, %rd312;
	ld.local.u64 	%rd650, [%rd313];
	add.s64 	%rd314, %rd5, %rd312;
	ld.local.u64 	%rd649, [%rd314];
	add.s32 	%r188, %r58, -4;
	and.b32  	%r60, %r16, -8;
	neg.s32 	%r187, %r60;
$L__BB0_16:
	.pragma "nounroll";
	add.s32 	%r61, %r188, 2;
	mul.wide.u32 	%rd315, %r61, 8;
	add.s64 	%rd316, %rd6, %rd315;
	ld.local.u64 	%rd317, [%rd316+8];
	mul.lo.s64 	%rd318, %rd317, %rd650;
	add.s64 	%rd319, %rd4, %rd315;
	st.local.u64 	[%rd319], %rd318;
	add.s64 	%rd320, %rd7, %rd315;
	ld.local.u64 	%rd321, [%rd320+8];
	mul.lo.s64 	%rd322, %rd321, %rd649;
	add.s64 	%rd323, %rd5, %rd315;
	st.local.u64 	[%rd323], %rd322;
	add.s32 	%r62, %r188, 1;
	ld.local.u64 	%rd324, [%rd316];
	mul.lo.s64 	%rd325, %rd324, %rd318;
	mul.wide.u32 	%rd326, %r62, 8;
	add.s64 	%rd327, %rd4, %rd326;
	st.local.u64 	[%rd327], %rd325;
	ld.local.u64 	%rd328, [%rd320];
	mul.lo.s64 	%rd329, %rd328, %rd322;
	add.s64 	%rd330, %rd5, %rd326;
	st.local.u64 	[%rd330], %rd329;
	add.s32 	%r63, %r188, -5;
	add.s64 	%rd331, %rd6, %rd326;
	ld.local.u64 	%rd332, [%rd331];
	mul.lo.s64 	%rd333, %rd332, %rd325;
	mul.wide.u32 	%rd334, %r188, 8;
	add.s64 	%rd335, %rd4, %rd334;
	st.local.u64 	[%rd335], %rd333;
	add.s64 	%rd336, %rd7, %rd326;
	ld.local.u64 	%rd337, [%rd336];
	mul.lo.s64 	%rd338, %rd337, %rd329;
	add.s64 	%rd339, %rd5, %rd334;
	st.local.u64 	[%rd339], %rd338;
	add.s32 	%r64, %r188, -1;
	add.s64 	%rd340, %rd6, %rd334;
	ld.local.u64 	%rd341, [%rd340];
	mul.lo.s64 	%rd342, %rd341, %rd333;
	mul.wide.u32 	%rd343, %r64, 8;
	add.s64 	%rd344, %rd4, %rd343;
	st.local.u64 	[%rd344], %rd342;
	add.s64 	%rd345, %rd7, %rd334;
	ld.local.u64 	%rd346, [%rd345];
	mul.lo.s64 	%rd347, %rd346, %rd338;
	add.s64 	%rd348, %rd5, %rd343;
	st.local.u64 	[%rd348], %rd347;
	add.s32 	%r65, %r188, -2;
	add.s64 	%rd349, %rd6, %rd343;
	ld.local.u64 	%rd350, [%rd349];
	mul.lo.s64 	%rd351, %rd350, %rd342;
	mul.wide.u32 	%rd352, %r65, 8;
	add.s64 	%rd353, %rd4, %rd352;
	st.local.u64 	[%rd353], %rd351;
	add.s64 	%rd354, %rd7, %rd343;
	ld.local.u64 	%rd355, [%rd354];
	mul.lo.s64 	%rd356, %rd355, %rd347;
	add.s64 	%rd357, %rd5, %rd352;
	st.local.u64 	[%rd357], %rd356;
	add.s32 	%r66, %r188, -3;
	add.s64 	%rd358, %rd6, %rd352;
	ld.local.u64 	%rd359, [%rd358];
	mul.lo.s64 	%rd360, %rd359, %rd351;
	mul.wide.u32 	%rd361, %r66, 8;
	add.s64 	%rd362, %rd4, %rd361;
	st.local.u64 	[%rd362], %rd360;
	add.s64 	%rd363, %rd7, %rd352;
	ld.local.u64 	%rd364, [%rd363];
	mul.lo.s64 	%rd365, %rd364, %rd356;
	add.s64 	%rd366, %rd5, %rd361;
	st.local.u64 	[%rd366], %rd365;
	add.s32 	%r67, %r188, -4;
	add.s64 	%rd367, %rd6, %rd361;
	ld.local.u64 	%rd368, [%rd367];
	mul.lo.s64 	%rd369, %rd368, %rd360;
	mul.wide.u32 	%rd370, %r67, 8;
	add.s64 	%rd371, %rd4, %rd370;
	st.local.u64 	[%rd371], %rd369;
	add.s64 	%rd372, %rd7, %rd361;
	ld.local.u64 	%rd373, [%rd372];
	mul.lo.s64 	%rd374, %rd373, %rd365;
	add.s64 	%rd375, %rd5, %rd370;
	st.local.u64 	[%rd375], %rd374;
	add.s64 	%rd376, %rd6, %rd370;
	ld.local.u64 	%rd377, [%rd376];
	mul.lo.s64 	%rd650, %rd377, %rd369;
	mul.wide.u32 	%rd378, %r63, 8;
	add.s64 	%rd379, %rd4, %rd378;
	st.local.u64 	[%rd379], %rd650;
	add.s64 	%rd380, %rd7, %rd370;
	ld.local.u64 	%rd381, [%rd380];
	mul.lo.s64 	%rd649, %rd381, %rd374;
	add.s64 	%rd382, %rd5, %rd378;
	st.local.u64 	[%rd382], %rd649;
	add.s32 	%r188, %r188, -8;
	add.s32 	%r187, %r187, 8;
	setp.ne.s32 	%p12, %r187, 0;
	@%p12 bra 	$L__BB0_16;
	add.s32 	%r190, %r188, 2;
$L__BB0_18:
	setp.eq.s32 	%p13, %r18, 0;
	@%p13 bra 	$L__BB0_26;
	and.b32  	%r27, %r16, 3;
	setp.lt.u32 	%p14, %r18, 4;
	@%p14 bra 	$L__BB0_21;
	mul.wide.u32 	%rd383, %r190, 8;
	add.s64 	%rd384, %rd4, %rd383;
	ld.local.u64 	%rd385, [%rd384+8];
	add.s64 	%rd386, %rd6, %rd383;
	ld.local.u64 	%rd387, [%rd386+8];
	mul.lo.s64 	%rd388, %rd387, %rd385;
	st.local.u64 	[%rd384], %rd388;
	add.s64 	%rd389, %rd5, %rd383;
	ld.local.u64 	%rd390, [%rd389+8];
	add.s64 	%rd391, %rd7, %rd383;
	ld.local.u64 	%rd392, [%rd391+8];
	mul.lo.s64 	%rd393, %rd392, %rd390;
	st.local.u64 	[%rd389], %rd393;
	add.s32 	%r68, %r190, -1;
	ld.local.u64 	%rd394, [%rd386];
	mul.lo.s64 	%rd395, %rd394, %rd388;
	mul.wide.u32 	%rd396, %r68, 8;
	add.s64 	%rd397, %rd4, %rd396;
	st.local.u64 	[%rd397], %rd395;
	ld.local.u64 	%rd398, [%rd391];
	mul.lo.s64 	%rd399, %rd398, %rd393;
	add.s64 	%rd400, %rd5, %rd396;
	st.local.u64 	[%rd400], %rd399;
	add.s32 	%r69, %r190, -2;
	add.s64 	%rd401, %rd6, %rd396;
	ld.local.u64 	%rd402, [%rd401];
	mul.lo.s64 	%rd403, %rd402, %rd395;
	mul.wide.u32 	%rd404, %r69, 8;
	add.s64 	%rd405, %rd4, %rd404;
	st.local.u64 	[%rd405], %rd403;
	add.s64 	%rd406, %rd7, %rd396;
	ld.local.u64 	%rd407, [%rd406];
	mul.lo.s64 	%rd408, %rd407, %rd399;
	add.s64 	%rd409, %rd5, %rd404;
	st.local.u64 	[%rd409], %rd408;
	add.s32 	%r70, %r190, -3;
	add.s64 	%rd410, %rd6, %rd404;
	ld.local.u64 	%rd411, [%rd410];
	mul.lo.s64 	%rd412, %rd411, %rd403;
	mul.wide.u32 	%rd413, %r70, 8;
	add.s64 	%rd414, %rd4, %rd413;
	st.local.u64 	[%rd414], %rd412;
	add.s64 	%rd415, %rd7, %rd404;
	ld.local.u64 	%rd416, [%rd415];
	mul.lo.s64 	%rd417, %rd416, %rd408;
	add.s64 	%rd418, %rd5, %rd413;
	st.local.u64 	[%rd418], %rd417;
	add.s32 	%r190, %r190, -4;
$L__BB0_21:
	setp.eq.s32 	%p15, %r27, 0;
	@%p15 bra 	$L__BB0_26;
	setp.eq.s32 	%p16, %r27, 1;
	@%p16 bra 	$L__BB0_24;
	mul.wide.u32 	%rd419, %r190, 8;
	add.s64 	%rd420, %rd4, %rd419;
	ld.local.u64 	%rd421, [%rd420+8];
	add.s64 	%rd422, %rd6, %rd419;
	ld.local.u64 	%rd423, [%rd422+8];
	mul.lo.s64 	%rd424, %rd423, %rd421;
	st.local.u64 	[%rd420], %rd424;
	add.s64 	%rd425, %rd5, %rd419;
	ld.local.u64 	%rd426, [%rd425+8];
	add.s64 	%rd427, %rd7, %rd419;
	ld.local.u64 	%rd428, [%rd427+8];
	mul.lo.s64 	%rd429, %rd428, %rd426;
	st.local.u64 	[%rd425], %rd429;
	add.s32 	%r71, %r190, -1;
	ld.local.u64 	%rd430, [%rd422];
	mul.lo.s64 	%rd431, %rd430, %rd424;
	mul.wide.u32 	%rd432, %r71, 8;
	add.s64 	%rd433, %rd4, %rd432;
	st.local.u64 	[%rd433], %rd431;
	ld.local.u64 	%rd434, [%rd427];
	mul.lo.s64 	%rd435, %rd434, %rd429;
	add.s64 	%rd436, %rd5, %rd432;
	st.local.u64 	[%rd436], %rd435;
	add.s32 	%r190, %r190, -2;
$L__BB0_24:
	and.b32  	%r72, %r16, 1;
	setp.eq.b32 	%p17, %r72, 1;
	not.pred 	%p18, %p17;
	@%p18 bra 	$L__BB0_26;
	mul.wide.u32 	%rd437, %r190, 8;
	add.s64 	%rd438, %rd4, %rd437;
	ld.local.u64 	%rd439, [%rd438+8];
	add.s64 	%rd440, %rd6, %rd437;
	ld.local.u64 	%rd441, [%rd440+8];
	mul.lo.s64 	%rd442, %rd441, %rd439;
	st.local.u64 	[%rd438], %rd442;
	add.s64 	%rd443, %rd5, %rd437;
	ld.local.u64 	%rd444, [%rd443+8];
	add.s64 	%rd445, %rd7, %rd437;
	ld.local.u64 	%rd446, [%rd445+8];
	mul.lo.s64 	%rd447, %rd446, %rd444;
	st.local.u64 	[%rd443], %rd447;
$L__BB0_26:
	ld.param.u64 	%rd640, [_ZN36_GLOBAL__N__cb634ecc_4_k_cu_7d0d51ca17slice_copy_kernelEPKfPfPKlS4_PKiil_param_6];
	mov.u32 	%r73, %ctaid.x;
	mov.u32 	%r74, %ntid.x;
	mov.u32 	%r75, %tid.x;
	mad.lo.s32 	%r76, %r73, %r74, %r75;
	cvt.u64.u32 	%rd39, %r76;
	setp.le.s64 	%p19, %rd640, %rd39;
	@%p19 bra 	$L__BB0_92;
	setp.lt.s32 	%p20, %r58, 1;
	mov.b64 	%rd699, 0;
	st.local.v2.u64 	[%rd8], {%rd699, %rd699};
	st.local.v2.u64 	[%rd8+16], {%rd699, %rd699};
	@%p20 bra 	$L__BB0_91;
	and.b32  	%r32, %r58, 15;
	setp.lt.u32 	%p21, %r58, 16;
	mov.b32 	%r192, 0;
	mov.u64 	%rd672, %rd39;
	@%p21 bra 	$L__BB0_32;
	and.b32  	%r192, %r58, 2147483632;
	neg.s32 	%r196, %r192;
	add.s64 	%rd671, %rd5, 64;
	add.s64 	%rd670, %rd8, 64;
	mov.u64 	%rd672, %rd39;
$L__BB0_30:
	.pragma "nounroll";
	ld.local.v2.u64 	{%rd127, %rd128}, [%rd671+-64];
	or.b64  	%rd449, %rd672, %rd127;
	and.b64  	%rd450, %rd449, -4294967296;
	setp.ne.s64 	%p22, %rd450, 0;
	@%p22 bra 	$L__BB0_93;
	cvt.u32.u64 	%r78, %rd127;
	cvt.u32.u64 	%r79, %rd672;
	div.u32 	%r80, %r79, %r78;
	cvt.u64.u32 	%rd673, %r80;
	bra.uni 	$L__BB0_94;
$L__BB0_32:
	setp.eq.s32 	%p39, %r32, 0;
	@%p39 bra 	$L__BB0_80;
	and.b32  	%r36, %r58, 7;
	setp.lt.u32 	%p40, %r32, 8;
	@%p40 bra 	$L__BB0_59;
	mul.wide.u32 	%rd497, %r192, 8;
	add.s64 	%rd43, %rd5, %rd497;
	ld.local.u64 	%rd44, [%rd43];
	or.b64  	%rd498, %rd672, %rd44;
	and.b64  	%rd499, %rd498, -4294967296;
	setp.ne.s64 	%p41, %rd499, 0;
	@%p41 bra 	$L__BB0_36;
	cvt.u32.u64 	%r126, %rd44;
	cvt.u32.u64 	%r127, %rd672;
	div.u32 	%r128, %r127, %r126;
	cvt.u64.u32 	%rd652, %r128;
	bra.uni 	$L__BB0_37;
$L__BB0_36:
	div.s64 	%rd652, %rd672, %rd44;
$L__BB0_37:
	add.s64 	%rd48, %rd8, %rd497;
	st.local.u64 	[%rd48], %rd652;
	mul.lo.s64 	%rd501, %rd652, %rd44;
	sub.s64 	%rd49, %rd672, %rd501;
	ld.local.u64 	%rd50, [%rd43+8];
	or.b64  	%rd502, %rd49, %rd50;
	and.b64  	%rd503, %rd502, -4294967296;
	setp.ne.s64 	%p42, %rd503, 0;
	@%p42 bra 	$L__BB0_39;
	cvt.u32.u64 	%r129, %rd50;
	cvt.u32.u64 	%r130, %rd49;
	div.u32 	%r131, %r130, %r129;
	cvt.u64.u32 	%rd653, %r131;
	bra.uni 	$L__BB0_40;
$L__BB0_39:
	div.s64 	%rd653, %rd49, %rd50;
$L__BB0_40:
	st.local.u64 	[%rd48+8], %rd653;
	mul.lo.s64 	%rd504, %rd653, %rd50;
	sub.s64 	%rd54, %rd49, %rd504;
	ld.local.u64 	%rd55, [%rd43+16];
	or.b64  	%rd505, %rd54, %rd55;
	and.b64  	%rd506, %rd505, -4294967296;
	setp.ne.s64 	%p43, %rd506, 0;
	@%p43 bra 	$L__BB0_42;
	cvt.u32.u64 	%r132, %rd55;
	cvt.u32.u64 	%r133, %rd54;
	div.u32 	%r134, %r133, %r132;
	cvt.u64.u32 	%rd654, %r134;
	bra.uni 	$L__BB0_43;
$L__BB0_42:
	div.s64 	%rd654, %rd54, %rd55;
$L__BB0_43:
	st.local.u64 	[%rd48+16], %rd654;
	mul.lo.s64 	%rd507, %rd654, %rd55;
	sub.s64 	%rd59, %rd54, %rd507;
	ld.local.u64 	%rd60, [%rd43+24];
	or.b64  	%rd508, %rd59, %rd60;
	and.b64  	%rd509, %rd508, -4294967296;
	setp.ne.s64 	%p44, %rd509, 0;
	@%p44 bra 	$L__BB0_45;
	cvt.u32.u64 	%r135, %rd60;
	cvt.u32.u64 	%r136, %rd59;
	div.u32 	%r137, %r136, %r135;
	cvt.u64.u32 	%rd655, %r137;
	bra.uni 	$L__BB0_46;
$L__BB0_45:
	div.s64 	%rd655, %rd59, %rd60;
$L__BB0_46:
	st.local.u64 	[%rd48+24], %rd655;
	mul.lo.s64 	%rd510, %rd655, %rd60;
	sub.s64 	%rd64, %rd59, %rd510;
	ld.local.u64 	%rd65, [%rd43+32];
	or.b64  	%rd511, %rd64, %rd65;
	and.b64  	%rd512, %rd511, -4294967296;
	setp.ne.s64 	%p45, %rd512, 0;
	@%p45 bra 	$L__BB0_48;
	cvt.u32.u64 	%r138, %rd65;
	cvt.u32.u64 	%r139, %rd64;
	div.u32 	%r140, %r139, %r138;
	cvt.u64.u32 	%rd656, %r140;
	bra.uni 	$L__BB0_49;
$L__BB0_48:
	div.s64 	%rd656, %rd64, %rd65;
$L__BB0_49:
	st.local.u64 	[%rd48+32], %rd656;
	mul.lo.s64 	%rd513, %rd656, %rd65;
	sub.s64 	%rd69, %rd64, %rd513;
	ld.local.u64 	%rd70, [%rd43+40];
	or.b64  	%rd514, %rd69, %rd70;
	and.b64  	%rd515, %rd514, -4294967296;
	setp.ne.s64 	%p46, %rd515, 0;
	@%p46 bra 	$L__BB0_51;
	cvt.u32.u64 	%r141, %rd70;
	cvt.u32.u64 	%r142, %rd69;
	div.u32 	%r143, %r142, %r141;
	cvt.u64.u32 	%rd657, %r143;
	bra.uni 	$L__BB0_52;
$L__BB0_51:
	div.s64 	%rd657, %rd69, %rd70;
$L__BB0_52:
	st.local.u64 	[%rd48+40], %rd657;
	mul.lo.s64 	%rd516, %rd657, %rd70;
	sub.s64 	%rd74, %rd69, %rd516;
	ld.local.u64 	%rd75, [%rd43+48];
	or.b64  	%rd517, %rd74, %rd75;
	and.b64  	%rd518, %rd517, -4294967296;
	setp.ne.s64 	%p47, %rd518, 0;
	@%p47 bra 	$L__BB0_54;
	cvt.u32.u64 	%r144, %rd75;
	cvt.u32.u64 	%r145, %rd74;
	div.u32 	%r146, %r145, %r144;
	cvt.u64.u32 	%rd658, %r146;
	bra.uni 	$L__BB0_55;
$L__BB0_54:
	div.s64 	%rd658, %rd74, %rd75;
$L__BB0_55:
	st.local.u64 	[%rd48+48], %rd658;
	mul.lo.s64 	%rd519, %rd658, %rd75;
	sub.s64 	%rd79, %rd74, %rd519;
	ld.local.u64 	%rd80, [%rd43+56];
	or.b64  	%rd520, %rd79, %rd80;
	and.b64  	%rd521, %rd520, -4294967296;
	setp.ne.s64 	%p48, %rd521, 0;
	@%p48 bra 	$L__BB0_57;
	cvt.u32.u64 	%r147, %rd80;
	cvt.u32.u64 	%r148, %rd79;
	div.u32 	%r149, %r148, %r147;
	cvt.u64.u32 	%rd659, %r149;
	bra.uni 	$L__BB0_58;
$L__BB0_57:
	div.s64 	%rd659, %rd79, %rd80;
$L__BB0_58:
	st.local.u64 	[%rd48+56], %rd659;
	mul.lo.s64 	%rd522, %rd659, %rd80;
	sub.s64 	%rd672, %rd79, %rd522;
	add.s32 	%r192, %r192, 8;
$L__BB0_59:
	setp.eq.s32 	%p49, %r36, 0;
	@%p49 bra 	$L__BB0_80;
	and.b32  	%r39, %r58, 3;
	setp.lt.u32 	%p50, %r36, 4;
	@%p50 bra 	$L__BB0_74;
	mul.wide.u32 	%rd523, %r192, 8;
	add.s64 	%rd86, %rd5, %rd523;
	ld.local.u64 	%rd87, [%rd86];
	or.b64  	%rd524, %rd672, %rd87;
	and.b64  	%rd525, %rd524, -4294967296;
	setp.ne.s64 	%p51, %rd525, 0;
	@%p51 bra 	$L__BB0_63;
	cvt.u32.u64 	%r150, %rd87;
	cvt.u32.u64 	%r151, %rd672;
	div.u32 	%r152, %r151, %r150;
	cvt.u64.u32 	%rd661, %r152;
	bra.uni 	$L__BB0_64;
$L__BB0_63:
	div.s64 	%rd661, %rd672, %rd87;
$L__BB0_64:
	add.s64 	%rd91, %rd8, %rd523;
	st.local.u64 	[%rd91], %rd661;
	mul.lo.s64 	%rd527, %rd661, %rd87;
	sub.s64 	%rd92, %rd672, %rd527;
	ld.local.u64 	%rd93, [%rd86+8];
	or.b64  	%rd528, %rd92, %rd93;
	and.b64  	%rd529, %rd528, -4294967296;
	setp.ne.s64 	%p52, %rd529, 0;
	@%p52 bra 	$L__BB0_66;
	cvt.u32.u64 	%r153, %rd93;
	cvt.u32.u64 	%r154, %rd92;
	div.u32 	%r155, %r154, %r153;
	cvt.u64.u32 	%rd662, %r155;
	bra.uni 	$L__BB0_67;
$L__BB0_66:
	div.s64 	%rd662, %rd92, %rd93;
$L__BB0_67:
	st.local.u64 	[%rd91+8], %rd662;
	mul.lo.s64 	%rd530, %rd662, %rd93;
	sub.s64 	%rd97, %rd92, %rd530;
	ld.local.u64 	%rd98, [%rd86+16];
	or.b64  	%rd531, %rd97, %rd98;
	and.b64  	%rd532, %rd531, -4294967296;
	setp.ne.s64 	%p53, %rd532, 0;
	@%p53 bra 	$L__BB0_69;
	cvt.u32.u64 	%r156, %rd98;
	cvt.u32.u64 	%r157, %rd97;
	div.u32 	%r158, %r157, %r156;
	cvt.u64.u32 	%rd663, %r158;
	bra.uni 	$L__BB0_70;
$L__BB0_69:
	div.s64 	%rd663, %rd97, %rd98;
$L__BB0_70:
	st.local.u64 	[%rd91+16], %rd663;
	mul.lo.s64 	%rd533, %rd663, %rd98;
	sub.s64 	%rd102, %rd97, %rd533;
	ld.local.u64 	%rd103, [%rd86+24];
	or.b64  	%rd534, %rd102, %rd103;
	and.b64  	%rd535, %rd534, -4294967296;
	setp.ne.s64 	%p54, %rd535, 0;
	@%p54 bra 	$L__BB0_72;
	cvt.u32.u64 	%r159, %rd103;
	cvt.u32.u64 	%r160, %rd102;
	div.u32 	%r161, %r160, %r159;
	cvt.u64.u32 	%rd664, %r161;
	bra.uni 	$L__BB0_73;
$L__BB0_72:
	div.s64 	%rd664, %rd102, %rd103;
$L__BB0_73:
	st.local.u64 	[%rd91+24], %rd664;
	mul.lo.s64 	%rd536, %rd664, %rd103;
	sub.s64 	%rd672, %rd102, %rd536;
	add.s32 	%r192, %r192, 4;
$L__BB0_74:
	setp.eq.s32 	%p55, %r39, 0;
	@%p55 bra 	$L__BB0_80;
	mul.wide.u32 	%rd537, %r192, 8;
	add.s64 	%rd667, %rd8, %rd537;
	add.s64 	%rd666, %rd5, %rd537;
	neg.s32 	%r195, %r39;
$L__BB0_76:
	.pragma "nounroll";
	ld.local.u64 	%rd114, [%rd666];
	or.b64  	%rd538, %rd672, %rd114;
	and.b64  	%rd539, %rd538, -4294967296;
	setp.ne.s64 	%p56, %rd539, 0;
	@%p56 bra 	$L__BB0_78;
	cvt.u32.u64 	%r162, %rd114;
	cvt.u32.u64 	%r163, %rd672;
	div.u32 	%r164, %r163, %r162;
	cvt.u64.u32 	%rd669, %r164;
	bra.uni 	$L__BB0_79;
$L__BB0_78:
	div.s64 	%rd669, %rd672, %rd114;
$L__BB0_79:
	st.local.u64 	[%rd667], %rd669;
	mul.lo.s64 	%rd540, %rd669, %rd114;
	sub.s64 	%rd672, %rd672, %rd540;
	add.s64 	%rd667, %rd667, 8;
	add.s64 	%rd666, %rd666, 8;
	add.s32 	%r195, %r195, 1;
	setp.ne.s32 	%p57, %r195, 0;
	@%p57 bra 	$L__BB0_76;
$L__BB0_80:
	and.b32  	%r45, %r58, 7;
	setp.lt.u32 	%p58, %r58, 8;
	mov.b64 	%rd699, 0;
	mov.b32 	%r198, 0;
	@%p58 bra 	$L__BB0_83;
	and.b32  	%r198, %r58, 2147483640;
	neg.s32 	%r197, %r198;
	add.s64 	%rd691, %rd8, 32;
	add.s64 	%rd690, %rd3, 16;
	add.s64 	%rd689, %rd4, 32;
	mov.b64 	%rd699, 0;
$L__BB0_82:
	.pragma "nounroll";
	ld.local.v2.u64 	{%rd544, %rd545}, [%rd691+-32];
	ld.global.nc.u32 	%r166, [%rd690+-16];
	cvt.s64.s32 	%rd546, %r166;
	add.s64 	%rd547, %rd544, %rd546;
	ld.local.v2.u64 	{%rd548, %rd549}, [%rd689+-32];
	mad.lo.s64 	%rd550, %rd547, %rd548, %rd699;
	ld.global.nc.u32 	%r167, [%rd690+-12];
	cvt.s64.s32 	%rd551, %r167;
	add.s64 	%rd552, %rd545, %rd551;
	mad.lo.s64 	%rd553, %rd552, %rd549, %rd550;
	ld.local.v2.u64 	{%rd554, %rd555}, [%rd691+-16];
	ld.global.nc.u32 	%r168, [%rd690+-8];
	cvt.s64.s32 	%rd556, %r168;
	add.s64 	%rd557, %rd554, %rd556;
	ld.local.v2.u64 	{%rd558, %rd559}, [%rd689+-16];
	mad.lo.s64 	%rd560, %rd557, %rd558, %rd553;
	ld.global.nc.u32 	%r169, [%rd690+-4];
	cvt.s64.s32 	%rd561, %r169;
	add.s64 	%rd562, %rd555, %rd561;
	mad.lo.s64 	%rd563, %rd562, %rd559, %rd560;
	ld.local.v2.u64 	{%rd564, %rd565}, [%rd691];
	ld.global.nc.u32 	%r170, [%rd690];
	cvt.s64.s32 	%rd566, %r170;
	add.s64 	%rd567, %rd564, %rd566;
	ld.local.v2.u64 	{%rd568, %rd569}, [%rd689];
	mad.lo.s64 	%rd570, %rd567, %rd568, %rd563;
	ld.global.nc.u32 	%r171, [%rd690+4];
	cvt.s64.s32 	%rd571, %r171;
	add.s64 	%rd572, %rd565, %rd571;
	mad.lo.s64 	%rd573, %rd572, %rd569, %rd570;
	ld.local.v2.u64 	{%rd574, %rd575}, [%rd691+16];
	ld.global.nc.u32 	%r172, [%rd690+8];
	cvt.s64.s32 	%rd576, %r172;
	add.s64 	%rd577, %rd574, %rd576;
	ld.local.v2.u64 	{%rd578, %rd579}, [%rd689+16];
	mad.lo.s64 	%rd580, %rd577, %rd578, %rd573;
	ld.global.nc.u32 	%r173, [%rd690+12];
	cvt.s64.s32 	%rd581, %r173;
	add.s64 	%rd582, %rd575, %rd581;
	mad.lo.s64 	%rd699, %rd582, %rd579, %rd580;
	add.s32 	%r197, %r197, 8;
	add.s64 	%rd691, %rd691, 64;
	add.s64 	%rd690, %rd690, 32;
	add.s64 	%rd689, %rd689, 64;
	setp.ne.s32 	%p59, %r197, 0;
	@%p59 bra 	$L__BB0_82;
$L__BB0_83:
	setp.eq.s32 	%p60, %r45, 0;
	@%p60 bra 	$L__BB0_91;
	and.b32  	%r53, %r58, 3;
	setp.lt.u32 	%p61, %r45, 4;
	@%p61 bra 	$L__BB0_86;
	mul.wide.u32 	%rd584, %r198, 8;
	add.s64 	%rd585, %rd8, %rd584;
	ld.local.u64 	%rd586, [%rd585];
	mul.wide.u32 	%rd587, %r198, 4;
	add.s64 	%rd588, %rd3, %rd587;
	ld.global.nc.u32 	%r174, [%rd588];
	cvt.s64.s32 	%rd589, %r174;
	add.s64 	%rd590, %rd586, %rd589;
	add.s64 	%rd591, %rd4, %rd584;
	ld.local.u64 	%rd592, [%rd591];
	mad.lo.s64 	%rd593, %rd590, %rd592, %rd699;
	ld.local.u64 	%rd594, [%rd585+8];
	ld.global.nc.u32 	%r175, [%rd588+4];
	cvt.s64.s32 	%rd595, %r175;
	add.s64 	%rd596, %rd594, %rd595;
	ld.local.u64 	%rd597, [%rd591+8];
	mad.lo.s64 	%rd598, %rd596, %rd597, %rd593;
	ld.local.u64 	%rd599, [%rd585+16];
	ld.global.nc.u32 	%r176, [%rd588+8];
	cvt.s64.s32 	%rd600, %r176;
	add.s64 	%rd601, %rd599, %rd600;
	ld.local.u64 	%rd602, [%rd591+16];
	mad.lo.s64 	%rd603, %rd601, %rd602, %rd598;
	ld.local.u64 	%rd604, [%rd585+24];
	ld.global.nc.u32 	%r177, [%rd588+12];
	cvt.s64.s32 	%rd605, %r177;
	add.s64 	%rd606, %rd604, %rd605;
	ld.local.u64 	%rd607, [%rd591+24];
	mad.lo.s64 	%rd699, %rd606, %rd607, %rd603;
	add.s32 	%r198, %r198, 4;
$L__BB0_86:
	setp.eq.s32 	%p62, %r53, 0;
	@%p62 bra 	$L__BB0_91;
	setp.eq.s32 	%p63, %r53, 1;
	@%p63 bra 	$L__BB0_89;
	mul.wide.u32 	%rd609, %r198, 8;
	add.s64 	%rd610, %rd8, %rd609;
	ld.local.u64 	%rd611, [%rd610];
	mul.wide.u32 	%rd612, %r198, 4;
	add.s64 	%rd613, %rd3, %rd612;
	ld.global.nc.u32 	%r178, [%rd613];
	cvt.s64.s32 	%rd614, %r178;
	add.s64 	%rd615, %rd611, %rd614;
	add.s64 	%rd616, %rd4, %rd609;
	ld.local.u64 	%rd617, [%rd616];
	mad.lo.s64 	%rd618, %rd615, %rd617, %rd699;
	ld.local.u64 	%rd619, [%rd610+8];
	ld.global.nc.u32 	%r179, [%rd613+4];
	cvt.s64.s32 	%rd620, %r179;
	add.s64 	%rd621, %rd619, %rd620;
	ld.local.u64 	%rd622, [%rd616+8];
	mad.lo.s64 	%rd699, %rd621, %rd622, %rd618;
	add.s32 	%r198, %r198, 2;
$L__BB0_89:
	and.b32  	%r180, %r58, 1;
	setp.eq.b32 	%p64, %r180, 1;
	not.pred 	%p65, %p64;
	@%p65 bra 	$L__BB0_91;
	mul.wide.u32 	%rd623, %r198, 8;
	add.s64 	%rd624, %rd8, %rd623;
	ld.local.u64 	%rd625, [%rd624];
	mul.wide.u32 	%rd626, %r198, 4;
	add.s64 	%rd627, %rd3, %rd626;
	ld.global.nc.u32 	%r181, [%rd627];
	cvt.s64.s32 	%rd628, %r181;
	add.s64 	%rd629, %rd625, %rd628;
	add.s64 	%rd630, %rd4, %rd623;
	ld.local.u64 	%rd631, [%rd630];
	mad.lo.s64 	%rd699, %rd629, %rd631, %rd699;
$L__BB0_91:
	ld.param.u64 	%rd639, [_ZN36_GLOBAL__N__cb634ecc_4_k_cu_7d0d51ca17slice_copy_kernelEPKfPfPKlS4_PKiil_param_1];
	ld.param.u64 	%rd638, [_ZN36_GLOBAL__N__cb634ecc_4_k_cu_7d0d51ca17slice_copy_kernelEPKfPfPKlS4_PKiil_param_0];
	cvta.to.global.u64 	%rd632, %rd638;
	shl.b64 	%rd633, %rd699, 2;
	add.s64 	%rd634, %rd632, %rd633;
	ld.global.nc.f32 	%f1, [%rd634];
	cvta.to.global.u64 	%rd635, %rd639;
	shl.b64 	%rd636, %rd39, 2;
	add.s64 	%rd637, %rd635, %rd636;
	st.global.f32 	[%rd637], %f1;
$L__BB0_92:
	ret;
$L__BB0_93:
	div.s64 	%rd673, %rd672, %rd127;
$L__BB0_94:
	mul.lo.s64 	%rd451, %rd673, %rd127;
	sub.s64 	%rd132, %rd672, %rd451;
	or.b64  	%rd452, %rd132, %rd128;
	and.b64  	%rd453, %rd452, -4294967296;
	setp.ne.s64 	%p23, %rd453, 0;
	@%p23 bra 	$L__BB0_96;
	cvt.u32.u64 	%r81, %rd128;
	cvt.u32.u64 	%r82, %rd132;
	div.u32 	%r83, %r82, %r81;
	cvt.u64.u32 	%rd674, %r83;
	bra.uni 	$L__BB0_97;
$L__BB0_96:
	div.s64 	%rd674, %rd132, %rd128;
$L__BB0_97:
	st.local.v2.u64 	[%rd670+-64], {%rd673, %rd674};
	mul.lo.s64 	%rd454, %rd674, %rd128;
	sub.s64 	%rd136, %rd132, %rd454;
	ld.local.v2.u64 	{%rd137, %rd138}, [%rd671+-48];
	or.b64  	%rd455, %rd136, %rd137;
	and.b64  	%rd456, %rd455, -4294967296;
	setp.ne.s64 	%p24, %rd456, 0;
	@%p24 bra 	$L__BB0_99;
	cvt.u32.u64 	%r84, %rd137;
	cvt.u32.u64 	%r85, %rd136;
	div.u32 	%r86, %r85, %r84;
	cvt.u64.u32 	%rd675, %r86;
	bra.uni 	$L__BB0_100;
$L__BB0_99:
	div.s64 	%rd675, %rd136, %rd137;
$L__BB0_100:
	mul.lo.s64 	%rd457, %rd675, %rd137;
	sub.s64 	%rd142, %rd136, %rd457;
	or.b64  	%rd458, %rd142, %rd138;
	and.b64  	%rd459, %rd458, -4294967296;
	setp.ne.s64 	%p25, %rd459, 0;
	@%p25 bra 	$L__BB0_102;
	cvt.u32.u64 	%r87, %rd138;
	cvt.u32.u64 	%r88, %rd142;
	div.u32 	%r89, %r88, %r87;
	cvt.u64.u32 	%rd676, %r89;
	bra.uni 	$L__BB0_103;
$L__BB0_102:
	div.s64 	%rd676, %rd142, %rd138;
$L__BB0_103:
	st.local.v2.u64 	[%rd670+-48], {%rd675, %rd676};
	mul.lo.s64 	%rd460, %rd676, %rd138;
	sub.s64 	%rd146, %rd142, %rd460;
	ld.local.v2.u64 	{%rd147, %rd148}, [%rd671+-32];
	or.b64  	%rd461, %rd146, %rd147;
	and.b64  	%rd462, %rd461, -4294967296;
	setp.ne.s64 	%p26, %rd462, 0;
	@%p26 bra 	$L__BB0_105;
	cvt.u32.u64 	%r90, %rd147;
	cvt.u32.u64 	%r91, %rd146;
	div.u32 	%r92, %r91, %r90;
	cvt.u64.u32 	%rd677, %r92;
	bra.uni 	$L__BB0_106;
$L__BB0_105:
	div.s64 	%rd677, %rd146, %rd147;
$L__BB0_106:
	mul.lo.s64 	%rd463, %rd677, %rd147;
	sub.s64 	%rd152, %rd146, %rd463;
	or.b64  	%rd464, %rd152, %rd148;
	and.b64  	%rd465, %rd464, -4294967296;
	setp.ne.s64 	%p27, %rd465, 0;
	@%p27 bra 	$L__BB0_108;
	cvt.u32.u64 	%r93, %rd148;
	cvt.u32.u64 	%r94, %rd152;
	div.u32 	%r95, %r94, %r93;
	cvt.u64.u32 	%rd678, %r95;
	bra.uni 	$L__BB0_109;
$L__BB0_108:
	div.s64 	%rd678, %rd152, %rd148;
$L__BB0_109:
	st.local.v2.u64 	[%rd670+-32], {%rd677, %rd678};
	mul.lo.s64 	%rd466, %rd678, %rd148;
	sub.s64 	%rd156, %rd152, %rd466;
	ld.local.v2.u64 	{%rd157, %rd158}, [%rd671+-16];
	or.b64  	%rd467, %rd156, %rd157;
	and.b64  	%rd468, %rd467, -4294967296;
	setp.ne.s64 	%p28, %rd468, 0;
	@%p28 bra 	$L__BB0_111;
	cvt.u32.u64 	%r96, %rd157;
	cvt.u32.u64 	%r97, %rd156;
	div.u32 	%r98, %r97, %r96;
	cvt.u64.u32 	%rd679, %r98;
	bra.uni 	$L__BB0_112;
$L__BB0_111:
	div.s64 	%rd679, %rd156, %rd157;
$L__BB0_112:
	mul.lo.s64 	%rd469, %rd679, %rd157;
	sub.s64 	%rd162, %rd156, %rd469;
	or.b64  	%rd470, %rd162, %rd158;
	and.b64  	%rd471, %rd470, -4294967296;
	setp.ne.s64 	%p29, %rd471, 0;
	@%p29 bra 	$L__BB0_114;
	cvt.u32.u64 	%r99, %rd158;
	cvt.u32.u64 	%r100, %rd162;
	div.u32 	%r101, %r100, %r99;
	cvt.u64.u32 	%rd680, %r101;
	bra.uni 	$L__BB0_115;
$L__BB0_114:
	div.s64 	%rd680, %rd162, %rd158;
$L__BB0_115:
	st.local.v2.u64 	[%rd670+-16], {%rd679, %rd680};
	mul.lo.s64 	%rd472, %rd680, %rd158;
	sub.s64 	%rd166, %rd162, %rd472;
	ld.local.v2.u64 	{%rd167, %rd168}, [%rd671];
	or.b64  	%rd473, %rd166, %rd167;
	and.b64  	%rd474, %rd473, -4294967296;
	setp.ne.s64 	%p30, %rd474, 0;
	@%p30 bra 	$L__BB0_117;
	cvt.u32.u64 	%r102, %rd167;
	cvt.u32.u64 	%r103, %rd166;
	div.u32 	%r104, %r103, %r102;
	cvt.u64.u32 	%rd681, %r104;
	bra.uni 	$L__BB0_118;
$L__BB0_117:
	div.s64 	%rd681, %rd166, %rd167;
$L__BB0_118:
	mul.lo.s64 	%rd475, %rd681, %rd167;
	sub.s64 	%rd172, %rd166, %rd475;
	or.b64  	%rd476, %rd172, %rd168;
	and.b64  	%rd477, %rd476, -4294967296;
	setp.ne.s64 	%p31, %rd477, 0;
	@%p31 bra 	$L__BB0_120;
	cvt.u32.u64 	%r105, %rd168;
	cvt.u32.u64 	%r106, %rd172;
	div.u32 	%r107, %r106, %r105;
	cvt.u64.u32 	%rd682, %r107;
	bra.uni 	$L__BB0_121;
$L__BB0_120:
	div.s64 	%rd682, %rd172, %rd168;
$L__BB0_121:
	st.local.v2.u64 	[%rd670], {%rd681, %rd682};
	mul.lo.s64 	%rd478, %rd682, %rd168;
	sub.s64 	%rd176, %rd172, %rd478;
	ld.local.v2.u64 	{%rd177, %rd178}, [%rd671+16];
	or.b64  	%rd479, %rd176, %rd177;
	and.b64  	%rd480, %rd479, -4294967296;
	setp.ne.s64 	%p32, %rd480, 0;
	@%p32 bra 	$L__BB0_123;
	cvt.u32.u64 	%r108, %rd177;
	cvt.u32.u64 	%r109, %rd176;
	div.u32 	%r110, %r109, %r108;
	cvt.u64.u32 	%rd683, %r110;
	bra.uni 	$L__BB0_124;
$L__BB0_123:
	div.s64 	%rd683, %rd176, %rd177;
$L__BB0_124:
	mul.lo.s64 	%rd481, %rd683, %rd177;
	sub.s64 	%rd182, %rd176, %rd481;
	or.b64  	%rd482, %rd182, %rd178;
	and.b64  	%rd483, %rd482, -4294967296;
	setp.ne.s64 	%p33, %rd483, 0;
	@%p33 bra 	$L__BB0_126;
	cvt.u32.u64 	%r111, %rd178;
	cvt.u32.u64 	%r112, %rd182;
	div.u32 	%r113, %r112, %r111;
	cvt.u64.u32 	%rd684, %r113;
	bra.uni 	$L__BB0_127;
$L__BB0_126:
	div.s64 	%rd684, %rd182, %rd178;
$L__BB0_127:
	st.local.v2.u64 	[%rd670+16], {%rd683, %rd684};
	mul.lo.s64 	%rd484, %rd684, %rd178;
	sub.s64 	%rd186, %rd182, %rd484;
	ld.local.v2.u64 	{%rd187, %rd188}, [%rd671+32];
	or.b64  	%rd485, %rd186, %rd187;
	and.b64  	%rd486, %rd485, -4294967296;
	setp.ne.s64 	%p34, %rd486, 0;
	@%p34 bra 	$L__BB0_129;
	cvt.u32.u64 	%r114, %rd187;
	cvt.u32.u64 	%r115, %rd186;
	div.u32 	%r116, %r115, %r114;
	cvt.u64.u32 	%rd685, %r116;
	bra.uni 	$L__BB0_130;
$L__BB0_129:
	div.s64 	%rd685, %rd186, %rd187;
$L__BB0_130:
	mul.lo.s64 	%rd487, %rd685, %rd187;
	sub.s64 	%rd192, %rd186, %rd487;
	or.b64  	%rd488, %rd192, %rd188;
	and.b64  	%rd489, %rd488, -4294967296;
	setp.ne.s64 	%p35, %rd489, 0;
	@%p35 bra 	$L__BB0_132;
	cvt.u32.u64 	%r117, %rd188;
	cvt.u32.u64 	%r118, %rd192;
	div.u32 	%r119, %r118, %r117;
	cvt.u64.u32 	%rd686, %r119;
	bra.uni 	$L__BB0_133;
$L__BB0_132:
	div.s64 	%rd686, %rd192, %rd188;
$L__BB0_133:
	st.local.v2.u64 	[%rd670+32], {%rd685, %rd686};
	mul.lo.s64 	%rd490, %rd686, %rd188;
	sub.s64 	%rd196, %rd192, %rd490;
	ld.local.v2.u64 	{%rd197, %rd198}, [%rd671+48];
	or.b64  	%rd491, %rd196, %rd197;
	and.b64  	%rd492, %rd491, -4294967296;
	setp.ne.s64 	%p36, %rd492, 0;
	@%p36 bra 	$L__BB0_135;
	cvt.u32.u64 	%r120, %rd197;
	cvt.u32.u64 	%r121, %rd196;
	div.u32 	%r122, %r121, %r120;
	cvt.u64.u32 	%rd687, %r122;
	bra.uni 	$L__BB0_136;
$L__BB0_135:
	div.s64 	%rd687, %rd196, %rd197;
$L__BB0_136:
	mul.lo.s64 	%rd493, %rd687, %rd197;
	sub.s64 	%rd202, %rd196, %rd493;
	or.b64  	%rd494, %rd202, %rd198;
	and.b64  	%rd495, %rd494, -4294967296;
	setp.ne.s64 	%p37, %rd495, 0;
	@%p37 bra 	$L__BB0_138;
	cvt.u32.u64 	%r123, %rd198;
	cvt.u32.u64 	%r124, %rd202;
	div.u32 	%r125, %r124, %r123;
	cvt.u64.u32 	%rd688, %r125;
	bra.uni 	$L__BB0_139;
$L__BB0_138:
	div.s64 	%rd688, %rd202, %rd198;
$L__BB0_139:
	st.local.v2.u64 	[%rd670+48], {%rd687, %rd688};
	mul.lo.s64 	%rd496, %rd688, %rd198;
	sub.s64 	%rd672, %rd202, %rd496;
	add.s32 	%r196, %r196, 16;
	add.s64 	%rd671, %rd671, 128;
	add.s64 	%rd670, %rd670, 128;
	setp.eq.s32 	%p38, %r196, 0;
	@%p38 bra 	$L__BB0_32;
	bra.uni 	$L__BB0_30;

}


// ===== COMPILED SASS (sm_100) =====

	.target	sm_100

	.elftype	@"ET_EXEC"


//--------------------- .note.nv.tkinfo           --------------------------
	.section	.note.nv.tkinfo,"",@"SHT_NOTE"
	.sectionflags	@"SHF_NOTE_NV_TKINFO"
	.tkinfo
        /*0018*/ 	.word	0x00000002
        /*0030*/ 	.string	""
        /*0030*/ 	.string	"ptxas"
        /*0030*/ 	.string	"Cuda compilation tools, release 13.0, V13.0.88"
        /*0030*/ 	.string	"Build cuda_13.0.r13.0/compiler.36424714_0"
        /*0030*/ 	.string	"-arch sm_100 -m 64 "



//--------------------- .note.nv.cuinfo           --------------------------
	.section	.note.nv.cuinfo,"",@"SHT_NOTE"
	.sectionflags	@"SHF_NOTE_NV_CUINFO"
        /*0018*/ 	.short	0x0002
        /*001a*/ 	.short	0x0064
        /*001c*/ 	.short	0x0082
	.zero		2


//--------------------- .nv.info                  --------------------------
	.section	.nv.info,"",@"SHT_CUDA_INFO"
	.align	4


	//----- nvinfo : EIATTR_REGCOUNT
	.align		4
        /*0000*/ 	.byte	0x04, 0x2f
        /*0002*/ 	.short	(.L_1 - .L_0)
	.align		4
.L_0:
        /*0004*/ 	.word	index@(_ZN36_GLOBAL__N__cb634ecc_4_k_cu_7d0d51ca17slice_copy_kernelEPKfPfPKlS4_PKiil)
        /*0008*/ 	.word	0x00000024


	//----- nvinfo : EIATTR_FRAME_SIZE
	.align		4
.L_1:
        /*000c*/ 	.byte	0x04, 0x11
        /*000e*/ 	.short	(.L_3 - .L_2)
	.align		4
.L_2:
        /*0010*/ 	.word	index@($__internal_0_$__cuda_sm20_div_s64)
        /*0014*/ 	.word	0x000000a0


	//----- nvinfo : EIATTR_FRAME_SIZE
	.align		4
.L_3:
        /*0018*/ 	.byte	0x04, 0x11
        /*001a*/ 	.short	(.L_5 - .L_4)
	.align		4
.L_4:
        /*001c*/ 	.word	index@(_ZN36_GLOBAL__N__cb634ecc_4_k_cu_7d0d51ca17slice_copy_kernelEPKfPfPKlS4_PKiil)
        /*0020*/ 	.word	0x000000a0


	//----- nvinfo : EIATTR_MIN_STACK_SIZE
	.align		4
.L_5:
        /*0024*/ 	.byte	0x04, 0x12
        /*0026*/ 	.short	(.L_7 - .L_6)
	.align		4
.L_6:
        /*0028*/ 	.word	index@(_ZN36_GLOBAL__N__cb634ecc_4_k_cu_7d0d51ca17slice_copy_kernelEPKfPfPKlS4_PKiil)
        /*002c*/ 	.word	0x000000a0
.L_7:


//--------------------- .nv.compat                --------------------------
	.section	.nv.compat,"",@"SHT_CUDA_COMPAT_INFO"
	.align	4
        /*0000*/ 	.byte	0x02, 0x09, 0x00, 0x00, 0x02, 0x02, 0x01, 0x00, 0x02, 0x05, 0x05, 0x00, 0x03, 0x07, 0x01, 0x01
        /*0010*/ 	.byte	0x02, 0x03, 0x00, 0x00, 0x02, 0x06, 0x01, 0x00, 0x04, 0x0b, 0x08, 0x00, 0x09, 0x00, 0x00, 0x00
        /*0020*/ 	.byte	0x00, 0x00, 0x00, 0x00


//--------------------- .nv.info._ZN36_GLOBAL__N__cb634ecc_4_k_cu_7d0d51ca17slice_copy_kernelEPKfPfPKlS4_PKiil --------------------------
	.section	.nv.info._ZN36_GLOBAL__N__cb634ecc_4_k_cu_7d0d51ca17slice_copy_kernelEPKfPfPKlS4_PKiil,"",@"SHT_CUDA_INFO"
	.sectionflags	@""
	.align	4


	//----- nvinfo : EIATTR_CUDA_API_VERSION
	.align		4
        /*0000*/ 	.byte	0x04, 0x37
        /*0002*/ 	.short	(.L_9 - .L_8)
.L_8:
        /*0004*/ 	.word	0x00000082


	//----- nvinfo : EIATTR_KPARAM_INFO
	.align		4
.L_9:
        /*0008*/ 	.byte	0x04, 0x17
        /*000a*/ 	.short	(.L_11 - .L_10)
.L_10:
        /*000c*/ 	.word	0x00000000
        /*0010*/ 	.short	0x0006
        /*0012*/ 	.short	0x0030
        /*0014*/ 	.byte	0x00, 0xf0, 0x21, 0x00


	//----- nvinfo : EIATTR_KPARAM_INFO
	.align		4
.L_11:
        /*0018*/ 	.byte	0x04, 0x17
        /*001a*/ 	.short	(.L_13 - .L_12)
.L_12:
        /*001c*/ 	.word	0x00000000
        /*0020*/ 	.short	0x0005
        /*0022*/ 	.short	0x0028
        /*0024*/ 	.byte	0x00, 0xf0, 0x11, 0x00


	//----- nvinfo : EIATTR_KPARAM_INFO
	.align		4
.L_13:
        /*0028*/ 	.byte	0x04, 0x17
        /*002a*/ 	.short	(.L_15 - .L_14)
.L_14:
        /*002c*/ 	.word	0x00000000
        /*0030*/ 	.short	0x0004
        /*0032*/ 	.short	0x0020
        /*0034*/ 	.byte	0x00, 0xf5, 0x21, 0x00


	//----- nvinfo : EIATTR_KPARAM_INFO
	.align		4
.L_15:
        /*0038*/ 	.byte	0x04, 0x17
        /*003a*/ 	.short	(.L_17 - .L_16)
.L_16:
        /*003c*/ 	.word	0x00000000
        /*0040*/ 	.short	0x0003
        /*0042*/ 	.short	0x0018
        /*0044*/ 	.byte	0x00, 0xf5, 0x21, 0x00


	//----- nvinfo : EIATTR_KPARAM_INFO
	.align		4
.L_17:
        /*0048*/ 	.byte	0x04, 0x17
        /*004a*/ 	.short	(.L_19 - .L_18)
.L_18:
        /*004c*/ 	.word	0x00000000
        /*0050*/ 	.short	0x0002
        /*0052*/ 	.short	0x0010
        /*0054*/ 	.byte	0x00, 0xf5, 0x21, 0x00


	//----- nvinfo : EIATTR_KPARAM_INFO
	.align		4
.L_19:
        /*0058*/ 	.byte	0x04, 0x17
        /*005a*/ 	.short	(.L_21 - .L_20)
.L_20:
        /*005c*/ 	.word	0x00000000
        /*0060*/ 	.short	0x0001
        /*0062*/ 	.short	0x0008
        /*0064*/ 	.byte	0x00, 0xf5, 0x21, 0x00


	//----- nvinfo : EIATTR_KPARAM_INFO
	.align		4
.L_21:
        /*0068*/ 	.byte	0x04, 0x17
        /*006a*/ 	.short	(.L_23 - .L_22)
.L_22:
        /*006c*/ 	.word	0x00000000
        /*0070*/ 	.short	0x0000
        /*0072*/ 	.short	0x0000
        /*0074*/ 	.byte	0x00, 0xf5, 0x21, 0x00


	//----- nvinfo : EIATTR_SPARSE_MMA_MASK
	.align		4
.L_23:
        /*0078*/ 	.byte	0x03, 0x50
        /*007a*/ 	.short	0x0000


	//----- nvinfo : EIATTR_MAXREG_COUNT
	.align		4
        /*007c*/ 	.byte	0x03, 0x1b
        /*007e*/ 	.short	0x00ff


	//----- nvinfo : EIATTR_MERCURY_ISA_VERSION
	.align		4
        /*0080*/ 	.byte	0x03, 0x5f
        /*0082*/ 	.short	0x0101


	//----- nvinfo : EIATTR_VRC_CTA_INIT_COUNT
	.align		4
        /*0084*/ 	.byte	0x02, 0x4a
	.zero		1
	.zero		1


	//----- nvinfo : EIATTR_EXIT_INSTR_OFFSETS
	.align		4
        /*0088*/ 	.byte	0x04, 0x1c
        /*008a*/ 	.short	(.L_25 - .L_24)


	//   ....[0]....
.L_24:
        /*008c*/ 	.word	0x00001d00


	//   ....[1]....
        /*0090*/ 	.word	0x00007a70


	//----- nvinfo : EIATTR_CRS_STACK_SIZE
	.align		4
.L_25:
        /*0094*/ 	.byte	0x04, 0x1e
        /*0096*/ 	.short	(.L_27 - .L_26)
.L_26:
        /*0098*/ 	.word	0x00000000


	//----- nvinfo : EIATTR_CBANK_PARAM_SIZE
	.align		4
.L_27:
        /*009c*/ 	.byte	0x03, 0x19
        /*009e*/ 	.short	0x0038


	//----- nvinfo : EIATTR_PARAM_CBANK
	.align		4
        /*00a0*/ 	.byte	0x04, 0x0a
        /*00a2*/ 	.short	(.L_29 - .L_28)
	.align		4
.L_28:
        /*00a4*/ 	.word	index@(.nv.constant0._ZN36_GLOBAL__N__cb634ecc_4_k_cu_7d0d51ca17slice_copy_kernelEPKfPfPKlS4_PKiil)
        /*00a8*/ 	.short	0x0380
        /*00aa*/ 	.short	0x0038


	//----- nvinfo : EIATTR_SW_WAR
	.align		4
.L_29:
        /*00ac*/ 	.byte	0x04, 0x36
        /*00ae*/ 	.short	(.L_31 - .L_30)
.L_30:
        /*00b0*/ 	.word	0x00000008
.L_31:


//--------------------- .nv.callgraph             --------------------------
	.section	.nv.callgraph,"",@"SHT_CUDA_CALLGRAPH"
	.align	4
	.sectionentsize	8
	.align		4
        /*0000*/ 	.word	0x00000000
	.align		4
        /*0004*/ 	.word	0xffffffff
	.align		4
        /*0008*/ 	.word	0x00000000
	.align		4
        /*000c*/ 	.word	0xfffffffe
	.align		4
        /*0010*/ 	.word	0x00000000
	.align		4
        /*0014*/ 	.word	0xfffffffd
	.align		4
        /*0018*/ 	.word	0x00000000
	.align		4
        /*001c*/ 	.word	0xfffffffc


//--------------------- .text._ZN36_GLOBAL__N__cb634ecc_4_k_cu_7d0d51ca17slice_copy_kernelEPKfPfPKlS4_PKiil --------------------------
	.section	.text._ZN36_GLOBAL__N__cb634ecc_4_k_cu_7d0d51ca17slice_copy_kernelEPKfPfPKlS4_PKiil,"ax",@progbits
	.align	128
.text._ZN36_GLOBAL__N__cb634ecc_4_k_cu_7d0d51ca17slice_copy_kernelEPKfPfPKlS4_PKiil:
        .type           _ZN36_GLOBAL__N__cb634ecc_4_k_cu_7d0d51ca17slice_copy_kernelEPKfPfPKlS4_PKiil,@function
        .size           _ZN36_GLOBAL__N__cb634ecc_4_k_cu_7d0d51ca17slice_copy_kernelEPKfPfPKlS4_PKiil,(.L_x_110 - _ZN36_GLOBAL__N__cb634ecc_4_k_cu_7d0d51ca17slice_copy_kernelEPKfPfPKlS4_PKiil)
        .other          _ZN36_GLOBAL__N__cb634ecc_4_k_cu_7d0d51ca17slice_copy_kernelEPKfPfPKlS4_PKiil,@"STO_CUDA_ENTRY STV_DEFAULT"
_ZN36_GLOBAL__N__cb634ecc_4_k_cu_7d0d51ca17slice_copy_kernelEPKfPfPKlS4_PKiil:
[----:B------:R-:W0:Y:S01]  /*0000*/  LDC R1, c[0x0][0x37c] ;  /* 0x0000df00ff017b82 */ /* 0x000e220000000800 */
[----:B------:R-:W1:Y:S01]  /*0010*/  LDCU UR17, c[0x0][0x3a8] ;  /* 0x00007500ff1177ac */ /* 0x000e620008000800 */
[----:B------:R-:W-:Y:S01]  /*0020*/  HFMA2 R5, -RZ, RZ, 0, 0 ;  /* 0x00000000ff057431 */ /* 0x000fe200000001ff */
[----:B0-----:R-:W-:Y:S01]  /*0030*/  IADD3 R1, PT, PT, R1, -0xa0, RZ ;  /* 0xffffff6001017810 */ /* 0x001fe20007ffe0ff */
[----:B------:R-:W-:Y:S01]  /*0040*/  IMAD.MOV.U32 R4, RZ, RZ, 0x1 ;  /* 0x00000001ff047424 */ /* 0x000fe200078e00ff */
[----:B------:R-:W-:Y:S01]  /*0050*/  MOV R7, 0x0 ;  /* 0x0000000000077802 */ /* 0x000fe20000000f00 */
[----:B------:R-:W-:Y:S01]  /*0060*/  IMAD.MOV.U32 R6, RZ, RZ, 0x1 ;  /* 0x00000001ff067424 */ /* 0x000fe200078e00ff */
[C---:B------:R-:W-:Y:S01]  /*0070*/  R2UR UR18, R1.reuse ;  /* 0x00000000011272ca */ /* 0x040fe200000e0000 */
[C---:B------:R-:W-:Y:S01]  /*0080*/  VIADD R2, R1.reuse, 0x60 ;  /* 0x0000006001027836 */ /* 0x040fe20000000000 */
[----:B------:R-:W-:Y:S01]  /*0090*/  R2UR UR16, R1 ;  /* 0x00000000011072ca */ /* 0x000fe200000e0000 */
[----:B------:R-:W0:Y:S01]  /*00a0*/  LDCU.64 UR10, c[0x0][0x358] ;  /* 0x00006b00ff0a77ac */ /* 0x000e220008000a00 */
[----:B------:R2:W-:Y:S04]  /*00b0*/  STL.128 [R1], R4 ;  /* 0x0000000401007387 */ /* 0x0005e80000100c00 */
[----:B------:R2:W-:Y:S04]  /*00c0*/  STL.128 [R1+0x10], R4 ;  /* 0x0000100401007387 */ /* 0x0005e80000100c00 */
[----:B------:R2:W-:Y:S01]  /*00d0*/  STL.128 [R1+0x20], R4 ;  /* 0x0000200401007387 */ /* 0x0005e20000100c00 */
[----:B-1----:R-:W-:-:S02]  /*00e0*/  UISETP.GE.AND UP0, UPT, UR17, 0x1, UPT ;  /* 0x000000011100788c */ /* 0x002fc4000bf06270 */
[----:B------:R-:W-:Y:S01]  /*00f0*/  UIADD3 UR9, UPT, UPT, UR18, 0x20, URZ ;  /* 0x0000002012097890 */ /* 0x000fe2000fffe0ff */
[----:B------:R2:W-:Y:S04]  /*0100*/  STL.128 [R1+0x30], R4 ;  /* 0x0000300401007387 */ /* 0x0005e80000100c00 */
[----:B------:R2:W-:Y:S04]  /*0110*/  STL.128 [R1+0x40], R4 ;  /* 0x0000400401007387 */ /* 0x0005e80000100c00 */
[----:B------:R2:W-:Y:S04]  /*0120*/  STL.128 [R1+0x50], R4 ;  /* 0x0000500401007387 */ /* 0x0005e80000100c00 */
[----:B------:R2:W-:Y:S04]  /*0130*/  STL.128 [R1+0x60], R4 ;  /* 0x0000600401007387 */ /* 0x0005e80000100c00 */
[----:B------:R2:W-:Y:S01]  /*0140*/  STL.128 [R1+0x70], R4 ;  /* 0x0000700401007387 */ /* 0x0005e20000100c00 */
[----:B0-----:R-:W-:Y:S05]  /*0150*/  BRA.U !UP0, `(.L_x_0) ;  /* 0x0000000908cc7547 */ /* 0x001fea000b800000 */
[----:B------:R-:W-:Y:S01]  /*0160*/  UISETP.GE.U32.AND UP2, UPT, UR17, 0x10, UPT ;  /* 0x000000101100788c */ /* 0x000fe2000bf46070 */
[----:B------:R-:W-:Y:S01]  /*0170*/  MOV R20, RZ ;  /* 0x000000ff00147202 */ /* 0x000fe20000000f00 */
[----:B------:R-:W-:-:S04]  /*0180*/  ULOP3.LUT UR8, UR17, 0xf, URZ, 0xc0, !UPT ;  /* 0x0000000f11087892 */ /* 0x000fc8000f8ec0ff */
[----:B------:R-:W-:-:S03]  /*0190*/  UISETP.NE.AND UP1, UPT, UR8, URZ, UPT ;  /* 0x000000ff0800728c */ /* 0x000fc6000bf25270 */
[----:B------:R-:W-:Y:S08]  /*01a0*/  BRA.U !UP2, `(.L_x_1) ;  /* 0x000000050a287547 */ /* 0x000ff0000b800000 */
[----:B------:R-:W0:Y:S01]  /*01b0*/  LDCU.128 UR12, c[0x0][0x390] ;  /* 0x00007200ff0c77ac */ /* 0x000e220008000c00 */
[C---:B------:R-:W-:Y:S01]  /*01c0*/  VIADD R0, R1.reuse, 0x80 ;  /* 0x0000008001007836 */ /* 0x040fe20000000000 */
[----:B------:R-:W-:Y:S01]  /*01d0*/  IADD3 R3, PT, PT, R1, 0xa0, RZ ;  /* 0x000000a001037810 */ /* 0x000fe20007ffe0ff */
[----:B0-----:R-:W-:Y:S02]  /*01e0*/  UIADD3 UR6, UP2, UPT, UR12, 0x40, URZ ;  /* 0x000000400c067890 */ /* 0x001fe4000ff5e0ff */
[----:B------:R-:W-:Y:S02]  /*01f0*/  UIADD3 UR4, UP3, UPT, UR14, 0x40, URZ ;  /* 0x000000400e047890 */ /* 0x000fe4000ff7e0ff */
[----:B------:R-:W-:Y:S02]  /*0200*/  ULOP3.LUT UR12, UR17, 0x7ffffff0, URZ, 0xc0, !UPT ;  /* 0x7ffffff0110c7892 */ /* 0x000fe4000f8ec0ff */
[----:B------:R-:W-:Y:S01]  /*0210*/  UIADD3.X UR7, UPT, UPT, URZ, UR13, URZ, UP2, !UPT ;  /* 0x0000000dff077290 */ /* 0x000fe200097fe4ff */
[----:B------:R-:W-:Y:S01]  /*0220*/  MOV R27, UR6 ;  /* 0x00000006001b7c02 */ /* 0x000fe20008000f00 */
[----:B------:R-:W-:Y:S01]  /*0230*/  UIADD3.X UR5, UPT, UPT, URZ, UR15, URZ, UP3, !UPT ;  /* 0x0000000fff057290 */ /* 0x000fe20009ffe4ff */
[----:B------:R-:W-:Y:S01]  /*0240*/  IMAD.U32 R21, RZ, RZ, UR4 ;  /* 0x00000004ff157e24 */ /* 0x000fe2000f8e00ff */
[----:B------:R-:W-:-:S02]  /*0250*/  UIADD3 UR13, UPT, UPT, -UR12, URZ, URZ ;  /* 0x000000ff0c0d7290 */ /* 0x000fc4000fffe1ff */
[----:B------:R-:W-:Y:S01]  /*0260*/  IMAD.U32 R20, RZ, RZ, UR12 ;  /* 0x0000000cff147e24 */ /* 0x000fe2000f8e00ff */
[----:B------:R-:W-:Y:S01]  /*0270*/  MOV R25, UR7 ;  /* 0x0000000700197c02 */ /* 0x000fe20008000f00 */
[----:B------:R-:W-:-:S08]  /*0280*/  IMAD.U32 R26, RZ, RZ, UR5 ;  /* 0x00000005ff1a7e24 */ /* 0x000fd0000f8e00ff */
.L_x_2:
[----:B------:R-:W-:Y:S01]  /*0290*/  MOV R24, R27 ;  /* 0x0000001b00187202 */ /* 0x000fe20000000f00 */
[----:B------:R-:W-:Y:S01]  /*02a0*/  IMAD.MOV.U32 R22, RZ, RZ, R21 ;  /* 0x000000ffff167224 */ /* 0x000fe200078e0015 */
[----:B------:R-:W-:-:S03]  /*02b0*/  MOV R23, R26 ;  /* 0x0000001a00177202 */ /* 0x000fc60000000f00 */
[----:B------:R-:W3:Y:S04]  /*02c0*/  LDG.E.64.CONSTANT R8, desc[UR10][R24.64+-0x40] ;  /* 0xffffc00a18087981 */ /* 0x000ee8000c1e9b00 */
[----:B------:R-:W3:Y:S04]  /*02d0*/  LDG.E.64.CONSTANT R10, desc[UR10][R24.64+-0x38] ;  /* 0xffffc80a180a7981 */ /* 0x000ee8000c1e9b00 */
[----:B------:R-:W4:Y:S04]  /*02e0*/  LDG.E.64.CONSTANT R12, desc[UR10][R22.64+-0x40] ;  /* 0xffffc00a160c7981 */ /* 0x000f28000c1e9b00 */
[----:B------:R-:W4:Y:S04]  /*02f0*/  LDG.E.64.CONSTANT R14, desc[UR10][R22.64+-0x38] ;  /* 0xffffc80a160e7981 */ /* 0x000f28000c1e9b00 */
[----:B------:R-:W5:Y:S04]  /*0300*/  LDG.E.64.CONSTANT R16, desc[UR10][R24.64+-0x30] ;  /* 0xffffd00a18107981 */ /* 0x000f68000c1e9b00 */
[----:B------:R-:W5:Y:S04]  /*0310*/  LDG.E.64.CONSTANT R18, desc[UR10][R24.64+-0x28] ;  /* 0xffffd80a18127981 */ /* 0x000f68000c1e9b00 */
[----:B--2---:R-:W2:Y:S04]  /*0320*/  LDG.E.64.CONSTANT R4, desc[UR10][R22.64+-0x30] ;  /* 0xffffd00a16047981 */ /* 0x004ea8000c1e9b00 */
[----:B------:R-:W2:Y:S04]  /*0330*/  LDG.E.64.CONSTANT R6, desc[UR10][R22.64+-0x28] ;  /* 0xffffd80a16067981 */ /* 0x000ea8000c1e9b00 */
[----:B---3--:R0:W-:Y:S04]  /*0340*/  STL.128 [R0+-0x40], R8 ;  /* 0xffffc00800007387 */ /* 0x0081e80000100c00 */
[----:B----4-:R1:W-:Y:S04]  /*0350*/  STL.128 [R3+-0x40], R12 ;  /* 0xffffc00c03007387 */ /* 0x0103e80000100c00 */
[----:B0-----:R-:W3:Y:S04]  /*0360*/  LDG.E.64.CONSTANT R8, desc[UR10][R24.64+-0x20] ;  /* 0xffffe00a18087981 */ /* 0x001ee8000c1e9b00 */
[----:B------:R-:W3:Y:S04]  /*0370*/  LDG.E.64.CONSTANT R10, desc[UR10][R24.64+-0x18] ;  /* 0xffffe80a180a7981 */ /* 0x000ee8000c1e9b00 */
[----:B-----5:R0:W-:Y:S04]  /*0380*/  STL.128 [R0+-0x30], R16 ;  /* 0xffffd01000007387 */ /* 0x0201e80000100c00 */
[----:B-1----:R-:W4:Y:S04]  /*0390*/  LDG.E.64.CONSTANT R12, desc[UR10][R22.64+-0x20] ;  /* 0xffffe00a160c7981 */ /* 0x002f28000c1e9b00 */
[----:B------:R-:W4:Y:S04]  /*03a0*/  LDG.E.64.CONSTANT R14, desc[UR10][R22.64+-0x18] ;  /* 0xffffe80a160e7981 */ /* 0x000f28000c1e9b00 */
[----:B--2---:R1:W-:Y:S04]  /*03b0*/  STL.128 [R3+-0x30], R4 ;  /* 0xffffd00403007387 */ /* 0x0043e80000100c00 */
[----:B0-----:R-:W2:Y:S04]  /*03c0*/  LDG.E.64.CONSTANT R16, desc[UR10][R24.64+-0x10] ;  /* 0xfffff00a18107981 */ /* 0x001ea8000c1e9b00 */
[----:B------:R-:W2:Y:S04]  /*03d0*/  LDG.E.64.CONSTANT R18, desc[UR10][R24.64+-0x8] ;  /* 0xfffff80a18127981 */ /* 0x000ea8000c1e9b00 */
[----:B-1----:R-:W5:Y:S04]  /*03e0*/  LDG.E.64.CONSTANT R4, desc[UR10][R22.64+-0x10] ;  /* 0xfffff00a16047981 */ /* 0x002f68000c1e9b00 */
[----:B------:R-:W5:Y:S04]  /*03f0*/  LDG.E.64.CONSTANT R6, desc[UR10][R22.64+-0x8] ;  /* 0xfffff80a16067981 */ /* 0x000f68000c1e9b00 */
[----:B---3--:R0:W-:Y:S04]  /*0400*/  STL.128 [R0+-0x20], R8 ;  /* 0xffffe00800007387 */ /* 0x0081e80000100c00 */
[----:B----4-:R1:W-:Y:S04]  /*0410*/  STL.128 [R3+-0x20], R12 ;  /* 0xffffe00c03007387 */ /* 0x0103e80000100c00 */
[----:B0-----:R-:W3:Y:S04]  /*0420*/  LDG.E.64.CONSTANT R8, desc[UR10][R24.64+0x10] ;  /* 0x0000100a18087981 */ /* 0x001ee8000c1e9b00 */
[----:B------:R-:W3:Y:S04]  /*0430*/  LDG.E.64.CONSTANT R10, desc[UR10][R24.64+0x18] ;  /* 0x0000180a180a7981 */ /* 0x000ee8000c1e9b00 */
[----:B--2---:R0:W-:Y:S04]  /*0440*/  STL.128 [R0+-0x10], R16 ;  /* 0xfffff01000007387 */ /* 0x0041e80000100c00 */
[----:B-1----:R-:W2:Y:S04]  /*0450*/  LDG.E.64.CONSTANT R12, desc[UR10][R22.64] ;  /* 0x0000000a160c7981 */ /* 0x002ea8000c1e9b00 */
[----:B------:R-:W2:Y:S04]  /*0460*/  LDG.E.64.CONSTANT R14, desc[UR10][R22.64+0x8] ;  /* 0x0000080a160e7981 */ /* 0x000ea8000c1e9b00 */
[----:B-----5:R1:W-:Y:S04]  /*0470*/  STL.128 [R3+-0x10], R4 ;  /* 0xfffff00403007387 */ /* 0x0203e80000100c00 */
[----:B0-----:R-:W4:Y:S04]  /*0480*/  LDG.E.64.CONSTANT R16, desc[UR10][R24.64] ;  /* 0x0000000a18107981 */ /* 0x001f28000c1e9b00 */
[----:B------:R-:W4:Y:S04]  /*0490*/  LDG.E.64.CONSTANT R18, desc[UR10][R24.64+0x8] ;  /* 0x0000080a18127981 */ /* 0x000f28000c1e9b00 */
[----:B-1----:R-:W5:Y:S04]  /*04a0*/  LDG.E.64.CONSTANT R4, desc[UR10][R22.64+0x10] ;  /* 0x0000100a16047981 */ /* 0x002f68000c1e9b00 */
[----:B------:R-:W5:Y:S04]  /*04b0*/  LDG.E.64.CONSTANT R6, desc[UR10][R22.64+0x18] ;  /* 0x0000180a16067981 */ /* 0x000f68000c1e9b00 */
[----:B----4-:R0:W-:Y:S04]  /*04c0*/  STL.128 [R0], R16 ;  /* 0x0000001000007387 */ /* 0x0101e80000100c00 */
[----:B--2---:R1:W-:Y:S04]  /*04d0*/  STL.128 [R3], R12 ;  /* 0x0000000c03007387 */ /* 0x0043e80000100c00 */
[----:B---3--:R2:W-:Y:S04]  /*04e0*/  STL.128 [R0+0x10], R8 ;  /* 0x0000100800007387 */ /* 0x0085e80000100c00 */
[----:B-----5:R3:W-:Y:S04]  /*04f0*/  STL.128 [R3+0x10], R4 ;  /* 0x0000100403007387 */ /* 0x0207e80000100c00 */
[----:B0-----:R-:W4:Y:S04]  /*0500*/  LDG.E.64.CONSTANT R16, desc[UR10][R22.64+0x30] ;  /* 0x0000300a16107981 */ /* 0x001f28000c1e9b00 */
[----:B-1----:R-:W5:Y:S04]  /*0510*/  LDG.E.64.CONSTANT R12, desc[UR10][R24.64+0x30] ;  /* 0x0000300a180c7981 */ /* 0x002f68000c1e9b00 */
[----:B--2---:R-:W2:Y:S04]  /*0520*/  LDG.E.64.CONSTANT R8, desc[UR10][R24.64+0x20] ;  /* 0x0000200a18087981 */ /* 0x004ea8000c1e9b00 */
[----:B------:R-:W2:Y:S04]  /*0530*/  LDG.E.64.CONSTANT R10, desc[UR10][R24.64+0x28] ;  /* 0x0000280a180a7981 */ /* 0x000ea8000c1e9b00 */
[----:B---3--:R-:W3:Y:S04]  /*0540*/  LDG.E.64.CONSTANT R4, desc[UR10][R22.64+0x20] ;  /* 0x0000200a16047981 */ /* 0x008ee8000c1e9b00 */
[----:B------:R-:W3:Y:S04]  /*0550*/  LDG.E.64.CONSTANT R6, desc[UR10][R22.64+0x28] ;  /* 0x0000280a16067981 */ /* 0x000ee8000c1e9b00 */
[----:B------:R0:W5:Y:S04]  /*0560*/  LDG.E.64.CONSTANT R14, desc[UR10][R24.64+0x38] ;  /* 0x0000380a180e7981 */ /* 0x000168000c1e9b00 */
[----:B------:R-:W4:Y:S01]  /*0570*/  LDG.E.64.CONSTANT R18, desc[UR10][R22.64+0x38] ;  /* 0x0000380a16127981 */ /* 0x000f22000c1e9b00 */
[----:B------:R-:W-:-:S04]  /*0580*/  UIADD3 UR13, UPT, UPT, UR13, 0x10, URZ ;  /* 0x000000100d0d7890 */ /* 0x000fc8000fffe0ff */
[----:B------:R-:W-:Y:S01]  /*0590*/  UISETP.NE.AND UP2, UPT, UR13, URZ, UPT ;  /* 0x000000ff0d00728c */ /* 0x000fe2000bf45270 */
[----:B------:R-:W-:Y:S02]  /*05a0*/  IADD3 R27, P0, PT, R24, 0x80, RZ ;  /* 0x00000080181b7810 */ /* 0x000fe40007f1e0ff */
[----:B------:R-:W-:-:S03]  /*05b0*/  IADD3 R21, P1, PT, R22, 0x80, RZ ;  /* 0x0000008016157810 */ /* 0x000fc60007f3e0ff */
[----:B0-----:R-:W-:Y:S01]  /*05c0*/  IMAD.X R25, RZ, RZ, R25, P0 ;  /* 0x000000ffff197224 */ /* 0x001fe200000e0619 */
[----:B------:R-:W-:Y:S01]  /*05d0*/  IADD3.X R26, PT, PT, RZ, R23, RZ, P1, !PT ;  /* 0x00000017ff1a7210 */ /* 0x000fe20000ffe4ff */
[----:B--2---:R-:W-:Y:S04]  /*05e0*/  STL.128 [R0+0x20], R8 ;  /* 0x0000200800007387 */ /* 0x004fe80000100c00 */
[----:B---3--:R-:W-:Y:S04]  /*05f0*/  STL.128 [R3+0x20], R4 ;  /* 0x0000200403007387 */ /* 0x008fe80000100c00 */
[----:B-----5:R0:W-:Y:S04]  /*0600*/  STL.128 [R0+0x30], R12 ;  /* 0x0000300c00007387 */ /* 0x0201e80000100c00 */
[----:B----4-:R1:W-:Y:S01]  /*0610*/  STL.128 [R3+0x30], R16 ;  /* 0x0000301003007387 */ /* 0x0103e20000100c00 */
[----:B0-----:R-:W-:Y:S01]  /*0620*/  VIADD R0, R0, 0x80 ;  /* 0x0000008000007836 */ /* 0x001fe20000000000 */
[----:B-1----:R-:W-:Y:S01]  /*0630*/  IADD3 R3, PT, PT, R3, 0x80, RZ ;  /* 0x0000008003037810 */ /* 0x002fe20007ffe0ff */
[----:B------:R-:W-:Y:S06]  /*0640*/  BRA.U UP2, `(.L_x_2) ;  /* 0xfffffffd02107547 */ /* 0x000fec000b83ffff */
.L_x_1:
[----:B------:R-:W-:Y:S01]  /*0650*/  VIADD R3, R1, 0x40 ;  /* 0x0000004001037836 */ /* 0x000fe20000000000 */
[----:B------:R-:W-:Y:S06]  /*0660*/  BRA.U !UP1, `(.L_x_0) ;  /* 0x0000000509887547 */ /* 0x000fec000b800000 */
[----:B------:R-:W-:Y:S02]  /*0670*/  UISETP.GE.U32.AND UP1, UPT, UR8, 0x8, UPT ;  /* 0x000000080800788c */ /* 0x000fe4000bf26070 */
[----:B------:R-:W-:-:S04]  /*0680*/  ULOP3.LUT UR5, UR17, 0x7, URZ, 0xc0, !UPT ;  /* 0x0000000711057892 */ /* 0x000fc8000f8ec0ff */
[----:B------:R-:W-:-:S03]  /*0690*/  UISETP.NE.AND UP2, UPT, UR5, URZ, UPT ;  /* 0x000000ff0500728c */ /* 0x000fc6000bf45270 */
[----:B------:R-:W-:Y:S08]  /*06a0*/  BRA.U !UP1, `(.L_x_3) ;  /* 0x0000000109987547 */ /* 0x000ff0000b800000 */
[----:B------:R-:W0:Y:S08]  /*06b0*/  LDC.64 R30, c[0x0][0x390] ;  /* 0x0000e400ff1e7b82 */ /* 0x000e300000000a00 */
[----:B------:R-:W1:Y:S01]  /*06c0*/  LDC.64 R26, c[0x0][0x398] ;  /* 0x0000e600ff1a7b82 */ /* 0x000e620000000a00 */
[----:B0-----:R-:W-:-:S05]  /*06d0*/  IMAD.WIDE.U32 R30, R20, 0x8, R30 ;  /* 0x00000008141e7825 */ /* 0x001fca00078e001e */
[----:B------:R-:W3:Y:S01]  /*06e0*/  LDG.E.64.CONSTANT R16, desc[UR10][R30.64] ;  /* 0x0000000a1e107981 */ /* 0x000ee2000c1e9b00 */
[----:B-1----:R-:W-:-:S03]  /*06f0*/  IMAD.WIDE.U32 R26, R20, 0x8, R26 ;  /* 0x00000008141a7825 */ /* 0x002fc600078e001a */
[----:B------:R-:W4:Y:S04]  /*0700*/  LDG.E.64.CONSTANT R22, desc[UR10][R30.64+0x8] ;  /* 0x0000080a1e167981 */ /* 0x000f28000c1e9b00 */
[----:B------:R-:W5:Y:S04]  /*0710*/  LDG.E.64.CONSTANT R18, desc[UR10][R26.64] ;  /* 0x0000000a1a127981 */ /* 0x000f68000c1e9b00 */
[----:B------:R-:W5:Y:S04]  /*0720*/  LDG.E.64.CONSTANT R24, desc[UR10][R26.64+0x8] ;  /* 0x0000080a1a187981 */ /* 0x000f68000c1e9b00 */
[----:B------:R-:W5:Y:S01]  /*0730*/  LDG.E.64.CONSTANT R28, desc[UR10][R30.64+0x10] ;  /* 0x0000100a1e1c7981 */ /* 0x000f62000c1e9b00 */
[----:B------:R-:W-:-:S03]  /*0740*/  LEA R21, R20, UR16, 0x3 ;  /* 0x0000001014157c11 */ /* 0x000fc6000f8e18ff */
[----:B--2---:R-:W2:Y:S04]  /*0750*/  LDG.E.64.CONSTANT R4, desc[UR10][R26.64+0x10] ;  /* 0x0000100a1a047981 */ /* 0x004ea8000c1e9b00 */
[----:B------:R-:W2:Y:S04]  /*0760*/  LDG.E.64.CONSTANT R8, desc[UR10][R26.64+0x18] ;  /* 0x0000180a1a087981 */ /* 0x000ea8000c1e9b00 */
[----:B------:R-:W2:Y:S04]  /*0770*/  LDG.E.64.CONSTANT R6, desc[UR10][R30.64+0x18] ;  /* 0x0000180a1e067981 */ /* 0x000ea8000c1e9b00 */
[----:B------:R-:W2:Y:S04]  /*0780*/  LDG.E.64.CONSTANT R10, desc[UR10][R30.64+0x20] ;  /* 0x0000200a1e0a7981 */ /* 0x000ea8000c1e9b00 */
[----:B------:R-:W2:Y:S04]  /*0790*/  LDG.E.64.CONSTANT R12, desc[UR10][R30.64+0x28] ;  /* 0x0000280a1e0c7981 */ /* 0x000ea8000c1e9b00 */
[----:B------:R-:W2:Y:S04]  /*07a0*/  LDG.E.64.CONSTANT R14, desc[UR10][R30.64+0x30] ;  /* 0x0000300a1e0e7981 */ /* 0x000ea8000c1e9b00 */
[----:B---3--:R0:W-:Y:S04]  /*07b0*/  STL.64 [R21+0x40], R16 ;  /* 0x0000401015007387 */ /* 0x0081e80000100a00 */
[----:B----4-:R-:W-:Y:S04]  /*07c0*/  STL.64 [R21+0x48], R22 ;  /* 0x0000481615007387 */ /* 0x010fe80000100a00 */
[----:B-----5:R1:W-:Y:S04]  /*07d0*/  STL.64 [R21+0x60], R18 ;  /* 0x0000601215007387 */ /* 0x0203e80000100a00 */
[----:B------:R3:W-:Y:S04]  /*07e0*/  STL.64 [R21+0x68], R24 ;  /* 0x0000681815007387 */ /* 0x0007e80000100a00 */
[----:B------:R4:W-:Y:S04]  /*07f0*/  STL.64 [R21+0x50], R28 ;  /* 0x0000501c15007387 */ /* 0x0009e80000100a00 */
[----:B0-----:R-:W5:Y:S04]  /*0800*/  LDG.E.64.CONSTANT R16, desc[UR10][R30.64+0x38] ;  /* 0x0000380a1e107981 */ /* 0x001f68000c1e9b00 */
[----:B-1----:R-:W5:Y:S04]  /*0810*/  LDG.E.64.CONSTANT R18, desc[UR10][R26.64+0x20] ;  /* 0x0000200a1a127981 */ /* 0x002f68000c1e9b00 */
[----:B------:R-:W5:Y:S04]  /*0820*/  LDG.E.64.CONSTANT R22, desc[UR10][R26.64+0x28] ;  /* 0x0000280a1a167981 */ /* 0x000f68000c1e9b00 */
[----:B---3--:R-:W3:Y:S04]  /*0830*/  LDG.E.64.CONSTANT R24, desc[UR10][R26.64+0x30] ;  /* 0x0000300a1a187981 */ /* 0x008ee8000c1e9b00 */
[----:B----4-:R-:W4:Y:S04]  /*0840*/  LDG.E.64.CONSTANT R28, desc[UR10][R26.64+0x38] ;  /* 0x0000380a1a1c7981 */ /* 0x010f28000c1e9b00 */
[----:B--2---:R0:W-:Y:S04]  /*0850*/  STL.64 [R21+0x70], R4 ;  /* 0x0000700415007387 */ /* 0x0041e80000100a00 */
[----:B------:R0:W-:Y:S04]  /*0860*/  STL.64 [R21+0x78], R8 ;  /* 0x0000780815007387 */ /* 0x0001e80000100a00 */
[----:B------:R0:W-:Y:S04]  /*0870*/  STL.64 [R21+0x58], R6 ;  /* 0x0000580615007387 */ /* 0x0001e80000100a00 */
[----:B------:R0:W-:Y:S04]  /*0880*/  STL.64 [R21+0x60], R10 ;  /* 0x0000600a15007387 */ /* 0x0001e80000100a00 */
[----:B------:R0:W-:Y:S04]  /*0890*/  STL.64 [R21+0x68], R12 ;  /* 0x0000680c15007387 */ /* 0x0001e80000100a00 */
[----:B------:R0:W-:Y:S01]  /*08a0*/  STL.64 [R21+0x70], R14 ;  /* 0x0000700e15007387 */ /* 0x0001e20000100a00 */
[----:B------:R-:W-:-:S03]  /*08b0*/  IADD3 R20, PT, PT, R20, 0x8, RZ ;  /* 0x0000000814147810 */ /* 0x000fc60007ffe0ff */
[----:B-----5:R0:W-:Y:S04]  /*08c0*/  STL.64 [R21+0x78], R16 ;  /* 0x0000781015007387 */ /* 0x0201e80000100a00 */
[----:B------:R0:W-:Y:S04]  /*08d0*/  STL.64 [R21+0x80], R18 ;  /* 0x0000801215007387 */ /* 0x0001e80000100a00 */
[----:B------:R0:W-:Y:S04]  /*08e0*/  STL.64 [R21+0x88], R22 ;  /* 0x0000881615007387 */ /* 0x0001e80000100a00 */
[----:B---3--:R0:W-:Y:S04]  /*08f0*/  STL.64 [R21+0x90], R24 ;  /* 0x0000901815007387 */ /* 0x0081e80000100a00 */
[----:B----4-:R0:W-:Y:S02]  /*0900*/  STL.64 [R21+0x98], R28 ;  /* 0x0000981c15007387 */ /* 0x0101e40000100a00 */
.L_x_3:
[----:B------:R-:W-:Y:S05]  /*0910*/  BRA.U !UP2, `(.L_x_0) ;  /* 0x000000010adc7547 */ /* 0x000fea000b800000 */
[----:B------:R-:W-:Y:S02]  /*0920*/  UISETP.GE.U32.AND UP1, UPT, UR5, 0x4, UPT ;  /* 0x000000040500788c */ /* 0x000fe4000bf26070 */
[----:B------:R-:W-:-:S04]  /*0930*/  ULOP3.LUT UR4, UR17, 0x3, URZ, 0xc0, !UPT ;  /* 0x0000000311047892 */ /* 0x000fc8000f8ec0ff */
[----:B------:R-:W-:-:S03]  /*0940*/  UISETP.NE.AND UP2, UPT, UR4, URZ, UPT ;  /* 0x000000ff0400728c */ /* 0x000fc6000bf45270 */
[----:B------:R-:W-:Y:S08]  /*0950*/  BRA.U !UP1, `(.L_x_4) ;  /* 0x0000000109587547 */ /* 0x000ff0000b800000 */
[----:B0-2---:R-:W0:Y:S08]  /*0960*/  LDC.64 R4, c[0x0][0x390] ;  /* 0x0000e400ff047b82 */ /* 0x005e300000000a00 */
[----:B------:R-:W1:Y:S01]  /*0970*/  LDC.64 R6, c[0x0][0x398] ;  /* 0x0000e600ff067b82 */ /* 0x000e620000000a00 */
[----:B0-----:R-:W-:-:S05]  /*0980*/  IMAD.WIDE.U32 R4, R20, 0x8, R4 ;  /* 0x0000000814047825 */ /* 0x001fca00078e0004 */
[----:B------:R-:W2:Y:S01]  /*0990*/  LDG.E.64.CONSTANT R12, desc[UR10][R4.64+0x8] ;  /* 0x0000080a040c7981 */ /* 0x000ea2000c1e9b00 */
[----:B-1----:R-:W-:-:S03]  /*09a0*/  IMAD.WIDE.U32 R8, R20, 0x8, R6 ;  /* 0x0000000814087825 */ /* 0x002fc600078e0006 */
[----:B------:R-:W3:Y:S04]  /*09b0*/  LDG.E.64.CONSTANT R16, desc[UR10][R4.64+0x10] ;  /* 0x0000100a04107981 */ /* 0x000ee8000c1e9b00 */
[----:B------:R-:W4:Y:S04]  /*09c0*/  LDG.E.64.CONSTANT R6, desc[UR10][R4.64] ;  /* 0x0000000a04067981 */ /* 0x000f28000c1e9b00 */
[----:B------:R-:W5:Y:S04]  /*09d0*/  LDG.E.64.CONSTANT R22, desc[UR10][R4.64+0x18] ;  /* 0x0000180a04167981 */ /* 0x000f68000c1e9b00 */
[----:B------:R-:W5:Y:S04]  /*09e0*/  LDG.E.64.CONSTANT R10, desc[UR10][R8.64] ;  /* 0x0000000a080a7981 */ /* 0x000f68000c1e9b00 */
[----:B------:R-:W5:Y:S04]  /*09f0*/  LDG.E.64.CONSTANT R14, desc[UR10][R8.64+0x8] ;  /* 0x0000080a080e7981 */ /* 0x000f68000c1e9b00 */
[----:B------:R-:W5:Y:S04]  /*0a00*/  LDG.E.64.CONSTANT R18, desc[UR10][R8.64+0x10] ;  /* 0x0000100a08127981 */ /* 0x000f68000c1e9b00 */
[----:B------:R-:W5:Y:S01]  /*0a10*/  LDG.E.64.CONSTANT R24, desc[UR10][R8.64+0x18] ;  /* 0x0000180a08187981 */ /* 0x000f62000c1e9b00 */
[C---:B------:R-:W-:Y:S01]  /*0a20*/  LEA R21, R20.reuse, UR16, 0x3 ;  /* 0x0000001014157c11 */ /* 0x040fe2000f8e18ff */
[----:B------:R-:W-:-:S04]  /*0a30*/  VIADD R20, R20, 0x4 ;  /* 0x0000000414147836 */ /* 0x000fc80000000000 */
[----:B--2---:R1:W-:Y:S04]  /*0a40*/  STL.64 [R21+0x48], R12 ;  /* 0x0000480c15007387 */ /* 0x0043e80000100a00 */
[----:B---3--:R1:W-:Y:S04]  /*0a50*/  STL.64 [R21+0x50], R16 ;  /* 0x0000501015007387 */ /* 0x0083e80000100a00 */
[----:B----4-:R1:W-:Y:S04]  /*0a60*/  STL.64 [R21+0x40], R6 ;  /* 0x0000400615007387 */ /* 0x0103e80000100a00 */
[----:B-----5:R1:W-:Y:S04]  /*0a70*/  STL.64 [R21+0x58], R22 ;  /* 0x0000581615007387 */ /* 0x0203e80000100a00 */
[----:B------:R1:W-:Y:S04]  /*0a80*/  STL.64 [R21+0x60], R10 ;  /* 0x0000600a15007387 */ /* 0x0003e80000100a00 */
[----:B------:R1:W-:Y:S04]  /*0a90*/  STL.64 [R21+0x68], R14 ;  /* 0x0000680e15007387 */ /* 0x0003e80000100a00 */
[----:B------:R1:W-:Y:S04]  /*0aa0*/  STL.64 [R21+0x70], R18 ;  /* 0x0000701215007387 */ /* 0x0003e80000100a00 */
[----:B------:R1:W-:Y:S02]  /*0ab0*/  STL.64 [R21+0x78], R24 ;  /* 0x0000781815007387 */ /* 0x0003e40000100a00 */
.L_x_4:
[----:B------:R-:W-:Y:S05]  /*0ac0*/  BRA.U !UP2, `(.L_x_0) ;  /* 0x000000010a707547 */ /* 0x000fea000b800000 */
[----:B0-2---:R-:W0:Y:S01]  /*0ad0*/  LDC.64 R4, c[0x0][0x398] ;  /* 0x0000e600ff047b82 */ /* 0x005e220000000a00 */
[C---:B------:R-:W-:Y:S01]  /*0ae0*/  IMAD R3, R20.reuse, 0x8, R3 ;  /* 0x0000000814037824 */ /* 0x040fe200078e0203 */
[----:B------:R-:W-:Y:S01]  /*0af0*/  UIADD3 UR4, UPT, UPT, -UR4, URZ, URZ ;  /* 0x000000ff04047290 */ /* 0x000fe2000fffe1ff */
[----:B-1----:R-:W-:-:S05]  /*0b00*/  IMAD R13, R20, 0x8, R2 ;  /* 0x00000008140d7824 */ /* 0x002fca00078e0202 */
[----:B------:R-:W1:Y:S01]  /*0b10*/  LDC.64 R6, c[0x0][0x390] ;  /* 0x0000e400ff067b82 */ /* 0x000e620000000a00 */
[----:B0-----:R-:W-:-:S04]  /*0b20*/  IMAD.WIDE.U32 R4, R20, 0x8, R4 ;  /* 0x0000000814047825 */ /* 0x001fc800078e0004 */
[----:B------:R-:W-:Y:S01]  /*0b30*/  IMAD.MOV.U32 R11, RZ, RZ, R5 ;  /* 0x000000ffff0b7224 */ /* 0x000fe200078e0005 */
[----:B------:R-:W-:Y:S01]  /*0b40*/  MOV R8, R4 ;  /* 0x0000000400087202 */ /* 0x000fe20000000f00 */
[----:B-1----:R-:W-:-:S04]  /*0b50*/  IMAD.WIDE.U32 R6, R20, 0x8, R6 ;  /* 0x0000000814067825 */ /* 0x002fc800078e0006 */
[----:B------:R-:W-:Y:S01]  /*0b60*/  IMAD.MOV.U32 R9, RZ, RZ, R7 ;  /* 0x000000ffff097224 */ /* 0x000fe200078e0007 */
[----:B------:R-:W-:-:S07]  /*0b70*/  MOV R0, R6 ;  /* 0x0000000600007202 */ /* 0x000fce0000000f00 */
.L_x_5:
[----:B------:R-:W-:Y:S01]  /*0b80*/  MOV R4, R0 ;  /* 0x0000000000047202 */ /* 0x000fe20000000f00 */
[----:B------:R-:W-:Y:S01]  /*0b90*/  IMAD.MOV.U32 R5, RZ, RZ, R9 ;  /* 0x000000ffff057224 */ /* 0x000fe200078e0009 */
[----:B------:R-:W-:Y:S01]  /*0ba0*/  MOV R6, R8 ;  /* 0x0000000800067202 */ /* 0x000fe20000000f00 */
[----:B------:R-:W-:-:S04]  /*0bb0*/  IMAD.MOV.U32 R7, RZ, RZ, R11 ;  /* 0x000000ffff077224 */ /* 0x000fc800078e000b */
[----:B------:R-:W2:Y:S04]  /*0bc0*/  LDG.E.64.CONSTANT R4, desc[UR10][R4.64] ;  /* 0x0000000a04047981 */ /* 0x000ea8000c1e9b00 */
[----:B------:R-:W3:Y:S01]  /*0bd0*/  LDG.E.64.CONSTANT R6, desc[UR10][R6.64] ;  /* 0x0000000a06067981 */ /* 0x000ee2000c1e9b00 */
[----:B------:R-:W-:Y:S01]  /*0be0*/  UIADD3 UR4, UPT, UPT, UR4, 0x1, URZ ;  /* 0x0000000104047890 */ /* 0x000fe2000fffe0ff */
[----:B------:R-:W-:Y:S02]  /*0bf0*/  IADD3 R8, P0, PT, R8, 0x8, RZ ;  /* 0x0000000808087810 */ /* 0x000fe40007f1e0ff */
[----:B------:R-:W-:Y:S01]  /*0c00*/  IADD3 R0, P1, PT, R0, 0x8, RZ ;  /* 0x0000000800007810 */ /* 0x000fe20007f3e0ff */
[----:B------:R-:W-:Y:S02]  /*0c10*/  UISETP.NE.AND UP1, UPT, UR4, URZ, UPT ;  /* 0x000000ff0400728c */ /* 0x000fe4000bf25270 */
[----:B------:R-:W-:Y:S01]  /*0c20*/  IMAD.X R11, RZ, RZ, R11, P0 ;  /* 0x000000ffff0b7224 */ /* 0x000fe200000e060b */
[----:B------:R-:W-:Y:S01]  /*0c30*/  IADD3.X R9, PT, PT, RZ, R9, RZ, P1, !PT ;  /* 0x00000009ff097210 */ /* 0x000fe20000ffe4ff */
[----:B--2---:R0:W-:Y:S04]  /*0c40*/  STL.64 [R3], R4 ;  /* 0x0000000403007387 */ /* 0x0041e80000100a00 */
[----:B---3--:R1:W-:Y:S01]  /*0c50*/  STL.64 [R13], R6 ;  /* 0x000000060d007387 */ /* 0x0083e20000100a00 */
[----:B0-----:R-:W-:Y:S01]  /*0c60*/  IADD3 R3, PT, PT, R3, 0x8, RZ ;  /* 0x0000000803037810 */ /* 0x001fe20007ffe0ff */
[----:B-1----:R-:W-:Y:S01]  /*0c70*/  VIADD R13, R13, 0x8 ;  /* 0x000000080d0d7836 */ /* 0x002fe20000000000 */
[----:B------:R-:W-:Y:S06]  /*0c80*/  BRA.U UP1, `(.L_x_5) ;  /* 0xfffffffd01bc7547 */ /* 0x000fec000b83ffff */
.L_x_0:
[----:B------:R-:W-:Y:S01]  /*0c90*/  ULEA UR4, UR17, UR16, 0x3 ;  /* 0x0000001011047291 */ /* 0x000fe2000f8e18ff */
[----:B0-2---:R-:W-:Y:S01]  /*0ca0*/  MOV R4, 0x1 ;  /* 0x0000000100047802 */ /* 0x005fe20000000f00 */
[----:B------:R-:W-:Y:S01]  /*0cb0*/  IMAD.MOV.U32 R5, RZ, RZ, 0x0 ;  /* 0x00000000ff057424 */ /* 0x000fe200078e00ff */
[----:B------:R-:W-:-:S06]  /*0cc0*/  UISETP.GE.AND UP1, UPT, UR17, 0x2, UPT ;  /* 0x000000021100788c */ /* 0x000fcc000bf26270 */
[----:B------:R0:W-:Y:S04]  /*0cd0*/  STL.64 [UR4+-0x8], R4 ;  /* 0xfffff804ff007987 */ /* 0x0001e80008100a04 */
[----:B------:R0:W-:Y:S01]  /*0ce0*/  STL.64 [UR4+0x18], R4 ;  /* 0x00001804ff007987 */ /* 0x0001e20008100a04 */
[----:B------:R-:W-:Y:S05]  /*0cf0*/  BRA.U !UP1, `(.L_x_6) ;  /* 0x0000000d09e47547 */ /* 0x000fea000b800000 */
[----:B------:R-:W-:Y:S02]  /*0d00*/  UIADD3 UR5, UPT, UPT, UR17, -0x2, URZ ;  /* 0xfffffffe11057890 */ /* 0x000fe4000fffe0ff */
[----:B------:R-:W-:Y:S02]  /*0d10*/  UIADD3 UR4, UPT, UPT, UR17, -0x1, URZ ;  /* 0xffffffff11047890 */ /* 0x000fe4000fffe0ff */
[----:B------:R-:W-:Y:S02]  /*0d20*/  UISETP.GE.U32.AND UP1, UPT, UR5, 0x7, UPT ;  /* 0x000000070500788c */ /* 0x000fe4000bf26070 */
[----:B------:R-:W-:-:S07]  /*0d30*/  ULOP3.LUT UR12, UR4, 0x7, URZ, 0xc0, !UPT ;  /* 0x00000007040c7892 */ /* 0x000fce000f8ec0ff */
[----:B------:R-:W-:Y:S05]  /*0d40*/  BRA.U !UP1, `(.L_x_7) ;  /* 0x0000000509f87547 */ /* 0x000fea000b800000 */
[----:B------:R-:W-:Y:S02]  /*0d50*/  ULEA UR5, UR4, UR16, 0x3 ;  /* 0x0000001004057291 */ /* 0x000fe4000f8e18ff */
[----:B------:R-:W-:-:S07]  /*0d60*/  UIADD3 UR6, UPT, UPT, UR17, -0x4, URZ ;  /* 0xfffffffc11067890 */ /* 0x000fce000fffe0ff */
[----:B0-----:R-:W5:Y:S04]  /*0d70*/  LDL.64 R4, [UR5] ;  /* 0x00000005ff047983 */ /* 0x001f680008100a00 */
[----:B-1----:R-:W5:Y:S01]  /*0d80*/  LDL.64 R10, [UR5+0x20] ;  /* 0x00002005ff0a7983 */ /* 0x002f620008100a00 */
[----:B------:R-:W-:-:S04]  /*0d90*/  ULOP3.LUT UR5, UR4, 0xfffffff8, URZ, 0xc0, !UPT ;  /* 0xfffffff804057892 */ /* 0x000fc8000f8ec0ff */
[----:B------:R-:W-:-:S12]  /*0da0*/  UIADD3 UR5, UPT, UPT, -UR5, URZ, URZ ;  /* 0x000000ff05057290 */ /* 0x000fd8000fffe1ff */
.L_x_8:
[----:B------:R-:W-:-:S04]  /*0db0*/  UIADD3 UR7, UPT, UPT, UR6, 0x2, URZ ;  /* 0x0000000206077890 */ /* 0x000fc8000fffe0ff */
[----:B------:R-:W-:-:S09]  /*0dc0*/  ULEA UR8, UR7, UR16, 0x3 ;  /* 0x0000001007087291 */ /* 0x000fd2000f8e18ff */
[----:B---3--:R-:W2:Y:S04]  /*0dd0*/  LDL.64 R12, [UR8+0x48] ;  /* 0x00004808ff0c7983 */ /* 0x008ea80008100a00 */
[----:B------:R-:W3:Y:S04]  /*0de0*/  LDL.64 R14, [UR8+0x68] ;  /* 0x00006808ff0e7983 */ /* 0x000ee80008100a00 */
[----:B------:R-:W4:Y:S01]  /*0df0*/  LDL.64 R8, [UR8+0x40] ;  /* 0x00004008ff087983 */ /* 0x000f220008100a00 */
[----:B------:R-:W-:-:S04]  /*0e00*/  UIADD3 UR7, UPT, UPT, UR6, 0x1, URZ ;  /* 0x0000000106077890 */ /* 0x000fc8000fffe0ff */
[----:B------:R-:W-:Y:S01]  /*0e10*/  ULEA UR7, UR7, UR16, 0x3 ;  /* 0x0000001007077291 */ /* 0x000fe2000f8e18ff */
[-C--:B--2--5:R-:W-:Y:S02]  /*0e20*/  IMAD R3, R13, R4.reuse, RZ ;  /* 0x000000040d037224 */ /* 0x0a4fe400078e02ff */
[----:B------:R-:W-:-:S04]  /*0e30*/  IMAD.WIDE.U32 R6, R12, R4, RZ ;  /* 0x000000040c067225 */ /* 0x000fc800078e00ff */
[----:B------:R-:W-:Y:S02]  /*0e40*/  IMAD R3, R12, R5, R3 ;  /* 0x000000050c037224 */ /* 0x000fe400078e0203 */
[-C--:B---3--:R-:W-:Y:S02]  /*0e50*/  IMAD R15, R15, R10.reuse, RZ ;  /* 0x0000000a0f0f7224 */ /* 0x088fe400078e02ff */
[----:B------:R-:W-:Y:S01]  /*0e60*/  IMAD.WIDE.U32 R4, R14, R10, RZ ;  /* 0x0000000a0e047225 */ /* 0x000fe200078e00ff */
[----:B------:R-:W-:-:S03]  /*0e70*/  IADD3 R13, PT, PT, R7, R3, RZ ;  /* 0x00000003070d7210 */ /* 0x000fc60007ffe0ff */
[----:B----4-:R-:W-:Y:S01]  /*0e80*/  IMAD R3, R9, R6, RZ ;  /* 0x0000000609037224 */ /* 0x010fe200078e02ff */
[----:B------:R-:W-:Y:S01]  /*0e90*/  MOV R10, R4 ;  /* 0x00000004000a7202 */ /* 0x000fe20000000f00 */
[----:B------:R-:W-:Y:S02]  /*0ea0*/  IMAD R11, R14, R11, R15 ;  /* 0x0000000b0e0b7224 */ /* 0x000fe400078e020f */
[C---:B------:R-:W-:Y:S02]  /*0eb0*/  IMAD R3, R8.reuse, R13, R3 ;  /* 0x0000000d08037224 */ /* 0x040fe400078e0203 */
[----:B------:R-:W-:-:S04]  /*0ec0*/  IMAD.WIDE.U32 R14, R8, R6, RZ ;  /* 0x00000006080e7225 */ /* 0x000fc800078e00ff */
[----:B------:R-:W-:Y:S01]  /*0ed0*/  IMAD.IADD R11, R5, 0x1, R11 ;  /* 0x00000001050b7824 */ /* 0x000fe200078e020b */
[----:B------:R-:W-:Y:S01]  /*0ee0*/  IADD3 R15, PT, PT, R15, R3, RZ ;  /* 0x000000030f0f7210 */ /* 0x000fe20007ffe0ff */
[----:B------:R-:W-:-:S03]  /*0ef0*/  IMAD.MOV.U32 R12, RZ, RZ, R6 ;  /* 0x000000ffff0c7224 */ /* 0x000fc600078e0006 */
[----:B------:R-:W-:Y:S04]  /*0f00*/  STL.64 [UR8+0x20], R10 ;  /* 0x0000200aff007987 */ /* 0x000fe80008100a08 */
[----:B------:R0:W-:Y:S04]  /*0f10*/  STL.64 [UR8], R12 ;  /* 0x0000000cff007987 */ /* 0x0001e80008100a08 */
[----:B------:R1:W-:Y:S04]  /*0f20*/  STL.64 [UR7], R14 ;  /* 0x0000000eff007987 */ /* 0x0003e80008100a07 */
[----:B------:R-:W2:Y:S04]  /*0f30*/  LDL.64 R6, [UR8+0x60] ;  /* 0x00006008ff067983 */ /* 0x000ea80008100a00 */
[----:B------:R-:W3:Y:S01]  /*0f40*/  LDL.64 R8, [UR7+0x40] ;  /* 0x00004007ff087983 */ /* 0x000ee20008100a00 */
[----:B------:R-:W-:Y:S01]  /*0f50*/  ULEA UR8, UR6, UR16, 0x3 ;  /* 0x0000001006087291 */ /* 0x000fe2000f8e18ff */
[----:B--2---:R-:W-:-:S02]  /*0f60*/  IMAD R3, R7, R4, RZ ;  /* 0x0000000407037224 */ /* 0x004fc400078e02ff */
[----:B------:R-:W-:-:S04]  /*0f70*/  IMAD.WIDE.U32 R4, R6, R4, RZ ;  /* 0x0000000406047225 */ /* 0x000fc800078e00ff */
[-C--:B---3--:R-:W-:Y:S02]  /*0f80*/  IMAD R9, R9, R14.reuse, RZ ;  /* 0x0000000e09097224 */ /* 0x088fe400078e02ff */
[----:B------:R-:W-:Y:S02]  /*0f90*/  IMAD R3, R6, R11, R3 ;  /* 0x0000000b06037224 */ /* 0x000fe400078e0203 */
[----:B------:R-:W-:-:S04]  /*0fa0*/  IMAD.WIDE.U32 R6, R8, R14, RZ ;  /* 0x0000000e08067225 */ /* 0x000fc800078e00ff */
[----:B------:R-:W-:Y:S02]  /*0fb0*/  IMAD R9, R8, R15, R9 ;  /* 0x0000000f08097224 */ /* 0x000fe400078e0209 */
[----:B------:R-:W-:Y:S02]  /*0fc0*/  IMAD.IADD R5, R5, 0x1, R3 ;  /* 0x0000000105057824 */ /* 0x000fe400078e0203 */
[----:B0-----:R-:W-:Y:S01]  /*0fd0*/  IMAD.MOV.U32 R12, RZ, RZ, R6 ;  /* 0x000000ffff0c7224 */ /* 0x001fe200078e0006 */
[----:B------:R-:W-:Y:S02]  /*0fe0*/  IADD3 R13, PT, PT, R7, R9, RZ ;  /* 0x00000009070d7210 */ /* 0x000fe40007ffe0ff */
[----:B------:R0:W-:Y:S04]  /*0ff0*/  STL.64 [UR7+0x20], R4 ;  /* 0x00002004ff007987 */ /* 0x0001e80008100a07 */
[----:B------:R2:W-:Y:S04]  /*1000*/  STL.64 [UR8], R12 ;  /* 0x0000000cff007987 */ /* 0x0005e80008100a08 */
[----:B------:R-:W3:Y:S04]  /*1010*/  LDL.64 R10, [UR8+0x40] ;  /* 0x00004008ff0a7983 */ /* 0x000ee80008100a00 */
[----:B------:R-:W4:Y:S01]  /*1020*/  LDL.64 R8, [UR7+0x60] ;  /* 0x00006007ff087983 */ /* 0x000f220008100a00 */
[----:B------:R-:W-:-:S04]  /*1030*/  UIADD3 UR7, UPT, UPT, UR6, -0x1, URZ ;  /* 0xffffffff06077890 */ /* 0x000fc8000fffe0ff */
[----:B------:R-:W-:Y:S01]  /*1040*/  ULEA UR7, UR7, UR16, 0x3 ;  /* 0x0000001007077291 */ /* 0x000fe2000f8e18ff */
[-C--:B---3--:R-:W-:Y:S02]  /*1050*/  IMAD R11, R11, R6.reuse, RZ ;  /* 0x000000060b0b7224 */ /* 0x088fe400078e02ff */
[----:B------:R-:W-:-:S04]  /*1060*/  IMAD.WIDE.U32 R6, R10, R6, RZ ;  /* 0x000000060a067225 */ /* 0x000fc800078e00ff */
[-C--:B----4-:R-:W-:Y:S02]  /*1070*/  IMAD R3, R9, R4.reuse, RZ ;  /* 0x0000000409037224 */ /* 0x090fe400078e02ff */
[----:B------:R-:W-:Y:S02]  /*1080*/  IMAD R11, R10, R13, R11 ;  /* 0x0000000d0a0b7224 */ /* 0x000fe400078e020b */
[----:B-1----:R-:W-:-:S03]  /*1090*/  IMAD.WIDE.U32 R14, R8, R4, RZ ;  /* 0x00000004080e7225 */ /* 0x002fc600078e00ff */
[----:B------:R-:W-:Y:S01]  /*10a0*/  IADD3 R7, PT, PT, R7, R11, RZ ;  /* 0x0000000b07077210 */ /* 0x000fe20007ffe0ff */
[----:B------:R-:W-:-:S04]  /*10b0*/  IMAD R3, R8, R5, R3 ;  /* 0x0000000508037224 */ /* 0x000fc800078e0203 */
[----:B------:R-:W-:-:S05]  /*10c0*/  IMAD.IADD R15, R15, 0x1, R3 ;  /* 0x000000010f0f7824 */ /* 0x000fca00078e0203 */
[----:B------:R-:W-:Y:S04]  /*10d0*/  STL.64 [UR8+0x20], R14 ;  /* 0x0000200eff007987 */ /* 0x000fe80008100a08 */
[----:B------:R1:W-:Y:S04]  /*10e0*/  STL.64 [UR7], R6 ;  /* 0x00000006ff007987 */ /* 0x0003e80008100a07 */
[----:B------:R-:W3:Y:S04]  /*10f0*/  LDL.64 R8, [UR8+0x60] ;  /* 0x00006008ff087983 */ /* 0x000ee80008100a00 */
[----:B------:R-:W4:Y:S01]  /*1100*/  LDL.64 R10, [UR7+0x40] ;  /* 0x00004007ff0a7983 */ /* 0x000f220008100a00 */
[----:B------:R-:W-:-:S04]  /*1110*/  UIADD3 UR8, UPT, UPT, UR6, -0x2, URZ ;  /* 0xfffffffe06087890 */ /* 0x000fc8000fffe0ff */
[----:B------:R-:W-:Y:S01]  /*1120*/  ULEA UR8, UR8, UR16, 0x3 ;  /* 0x0000001008087291 */ /* 0x000fe2000f8e18ff */
[-C--:B---3--:R-:W-:Y:S02]  /*1130*/  IMAD R3, R9, R14.reuse, RZ ;  /* 0x0000000e09037224 */ /* 0x088fe400078e02ff */
[----:B0-----:R-:W-:-:S04]  /*1140*/  IMAD.WIDE.U32 R4, R8, R14, RZ ;  /* 0x0000000e08047225 */ /* 0x001fc800078e00ff */
[-C--:B----4-:R-:W-:Y:S02]  /*1150*/  IMAD R9, R11, R6.reuse, RZ ;  /* 0x000000060b097224 */ /* 0x090fe400078e02ff */
[----:B------:R-:W-:Y:S02]  /*1160*/  IMAD R3, R8, R15, R3 ;  /* 0x0000000f08037224 */ /* 0x000fe400078e0203 */
[----:B--2---:R-:W-:-:S03]  /*1170*/  IMAD.WIDE.U32 R12, R10, R6, RZ ;  /* 0x000000060a0c7225 */ /* 0x004fc600078e00ff */
[----:B------:R-:W-:Y:S01]  /*1180*/  IADD3 R5, PT, PT, R5, R3, RZ ;  /* 0x0000000305057210 */ /* 0x000fe20007ffe0ff */
[----:B------:R-:W-:-:S04]  /*1190*/  IMAD R9, R10, R7, R9 ;  /* 0x000000070a097224 */ /* 0x000fc800078e0209 */
[----:B------:R-:W-:Y:S01]  /*11a0*/  IMAD.IADD R13, R13, 0x1, R9 ;  /* 0x000000010d0d7824 */ /* 0x000fe200078e0209 */
[----:B------:R0:W-:Y:S04]  /*11b0*/  STL.64 [UR7+0x20], R4 ;  /* 0x00002004ff007987 */ /* 0x0001e80008100a07 */
[----:B------:R2:W-:Y:S04]  /*11c0*/  STL.64 [UR8], R12 ;  /* 0x0000000cff007987 */ /* 0x0005e80008100a08 */
[----:B------:R-:W3:Y:S04]  /*11d0*/  LDL.64 R10, [UR8+0x40] ;  /* 0x00004008ff0a7983 */ /* 0x000ee80008100a00 */
[----:B------:R-:W4:Y:S01]  /*11e0*/  LDL.64 R8, [UR7+0x60] ;  /* 0x00006007ff087983 */ /* 0x000f220008100a00 */
[----:B------:R-:W-:-:S04]  /*11f0*/  UIADD3 UR7, UPT, UPT, UR6, -0x3, URZ ;  /* 0xfffffffd06077890 */ /* 0x000fc8000fffe0ff */
[----:B------:R-:W-:Y:S01]  /*1200*/  ULEA UR7, UR7, UR16, 0x3 ;  /* 0x0000001007077291 */ /* 0x000fe2000f8e18ff */
[-C--:B---3--:R-:W-:Y:S02]  /*1210*/  IMAD R11, R11, R12.reuse, RZ ;  /* 0x0000000c0b0b7224 */ /* 0x088fe400078e02ff */
[----:B-1----:R-:W-:-:S04]  /*1220*/  IMAD.WIDE.U32 R6, R10, R12, RZ ;  /* 0x0000000c0a067225 */ /* 0x002fc800078e00ff */
[-C--:B----4-:R-:W-:Y:S02]  /*1230*/  IMAD R3, R9, R4.reuse, RZ ;  /* 0x0000000409037224 */ /* 0x090fe400078e02ff */
[----:B------:R-:W-:Y:S02]  /*1240*/  IMAD R11, R10, R13, R11 ;  /* 0x0000000d0a0b7224 */ /* 0x000fe400078e020b */
[----:B------:R-:W-:-:S03]  /*1250*/  IMAD.WIDE.U32 R14, R8, R4, RZ ;  /* 0x00000004080e7225 */ /* 0x000fc600078e00ff */
        /* <DEDUP_REMOVED lines=18> */
[----:B------:R-:W2:Y:S04]  /*1380*/  LDL.64 R8, [UR8+0x40] ;  /* 0x00004008ff087983 */ /* 0x000ea80008100a00 */
[----:B------:R3:W-:Y:S04]  /*1390*/  STL.64 [UR8], R12 ;  /* 0x0000000cff007987 */ /* 0x0007e80008100a08 */
[----:B-1----:R-:W4:Y:S01]  /*13a0*/  LDL.64 R6, [UR7+0x60] ;  /* 0x00006007ff067983 */ /* 0x002f220008100a00 */
[----:B------:R-:W-:-:S04]  /*13b0*/  UIADD3 UR7, UPT, UPT, UR6, -0x5, URZ ;  /* 0xfffffffb06077890 */ /* 0x000fc8000fffe0ff */
[----:B------:R-:W-:Y:S01]  /*13c0*/  ULEA UR7, UR7, UR16, 0x3 ;  /* 0x0000001007077291 */ /* 0x000fe2000f8e18ff */
[-C--:B--2---:R-:W-:Y:S02]  /*13d0*/  IMAD R9, R9, R12.reuse, RZ ;  /* 0x0000000c09097224 */ /* 0x084fe400078e02ff */
[----:B------:R-:W-:-:S04]  /*13e0*/  IMAD.WIDE.U32 R10, R8, R12, RZ ;  /* 0x0000000c080a7225 */ /* 0x000fc800078e00ff */
[-C--:B----4-:R-:W-:Y:S02]  /*13f0*/  IMAD R3, R7, R4.reuse, RZ ;  /* 0x0000000407037224 */ /* 0x090fe400078e02ff */
[----:B------:R-:W-:Y:S02]  /*1400*/  IMAD R7, R8, R13, R9 ;  /* 0x0000000d08077224 */ /* 0x000fe400078e0209 */
[----:B------:R-:W-:Y:S01]  /*1410*/  IMAD.WIDE.U32 R8, R6, R4, RZ ;  /* 0x0000000406087225 */ /* 0x000fe200078e00ff */
[----:B0-----:R-:W-:-:S03]  /*1420*/  MOV R4, R10 ;  /* 0x0000000a00047202 */ /* 0x001fc60000000f00 */
[----:B------:R-:W-:Y:S01]  /*1430*/  IMAD R3, R6, R5, R3 ;  /* 0x0000000506037224 */ /* 0x000fe200078e0203 */
[----:B------:R-:W-:-:S03]  /*1440*/  IADD3 R5, PT, PT, R11, R7, RZ ;  /* 0x000000070b057210 */ /* 0x000fc60007ffe0ff */
[----:B------:R-:W-:-:S05]  /*1450*/  IMAD.IADD R9, R9, 0x1, R3 ;  /* 0x0000000109097824 */ /* 0x000fca00078e0203 */
[----:B------:R3:W-:Y:S04]  /*1460*/  STL.64 [UR8+0x20], R8 ;  /* 0x00002008ff007987 */ /* 0x0007e80008100a08 */
[----:B------:R3:W-:Y:S04]  /*1470*/  STL.64 [UR7], R4 ;  /* 0x00000004ff007987 */ /* 0x0007e80008100a07 */
[----:B------:R-:W2:Y:S01]  /*1480*/  LDL.64 R6, [UR8+0x60] ;  /* 0x00006008ff067983 */ /* 0x000ea20008100a00 */
[----:B------:R-:W-:Y:S02]  /*1490*/  UIADD3 UR5, UPT, UPT, UR5, 0x8, URZ ;  /* 0x0000000805057890 */ /* 0x000fe4000fffe0ff */
[----:B------:R-:W-:-:S02]  /*14a0*/  UIADD3 UR6, UPT, UPT, UR6, -0x8, URZ ;  /* 0xfffffff806067890 */ /* 0x000fc4000fffe0ff */
[----:B------:R-:W-:Y:S01]  /*14b0*/  UISETP.NE.AND UP1, UPT, UR5, URZ, UPT ;  /* 0x000000ff0500728c */ /* 0x000fe2000bf25270 */
[-C--:B--2---:R-:W-:Y:S02]  /*14c0*/  IMAD R3, R7, R8.reuse, RZ ;  /* 0x0000000807037224 */ /* 0x084fe400078e02ff */
[----:B------:R-:W-:-:S04]  /*14d0*/  IMAD.WIDE.U32 R10, R6, R8, RZ ;  /* 0x00000008060a7225 */ /* 0x000fc800078e00ff */
[----:B------:R-:W-:-:S04]  /*14e0*/  IMAD R3, R6, R9, R3 ;  /* 0x0000000906037224 */ /* 0x000fc800078e0203 */
[----:B------:R-:W-:-:S05]  /*14f0*/  IMAD.IADD R11, R11, 0x1, R3 ;  /* 0x000000010b0b7824 */ /* 0x000fca00078e0203 */
[----:B------:R3:W-:Y:S01]  /*1500*/  STL.64 [UR7+0x20], R10 ;  /* 0x0000200aff007987 */ /* 0x0007e20008100a07 */
[----:B------:R-:W-:Y:S05]  /*1510*/  BRA.U UP1, `(.L_x_8) ;  /* 0xfffffff901247547 */ /* 0x000fea000b83ffff */
[----:B------:R-:W-:-:S12]  /*1520*/  UIADD3 UR5, UPT, UPT, UR6, 0x2, URZ ;  /* 0x0000000206057890 */ /* 0x000fd8000fffe0ff */
.L_x_7:
[----:B------:R-:W-:-:S09]  /*1530*/  UISETP.NE.AND UP1, UPT, UR12, URZ, UPT ;  /* 0x000000ff0c00728c */ /* 0x000fd2000bf25270 */
[----:B------:R-:W-:Y:S05]  /*1540*/  BRA.U !UP1, `(.L_x_6) ;  /* 0x0000000509d07547 */ /* 0x000fea000b800000 */
[----:B------:R-:W-:Y:S02]  /*1550*/  UISETP.GE.U32.AND UP1, UPT, UR12, 0x4, UPT ;  /* 0x000000040c00788c */ /* 0x000fe4000bf26070 */
[----:B------:R-:W-:-:S04]  /*1560*/  ULOP3.LUT UR8, UR4, 0x3, URZ, 0xc0, !UPT ;  /* 0x0000000304087892 */ /* 0x000fc8000f8ec0ff */
[----:B------:R-:W-:-:S03]  /*1570*/  UISETP.NE.AND UP2, UPT, UR8, URZ, UPT ;  /* 0x000000ff0800728c */ /* 0x000fc6000bf45270 */
[----:B------:R-:W-:Y:S08]  /*1580*/  BRA.U !UP1, `(.L_x_9) ;  /* 0x0000000109f07547 */ /* 0x000ff0000b800000 */
[----:B------:R-:W-:-:S09]  /*1590*/  ULEA UR7, UR5, UR16, 0x3 ;  /* 0x0000001005077291 */ /* 0x000fd2000f8e18ff */
[----:B0--3--:R-:W2:Y:S04]  /*15a0*/  LDL.64 R4, [UR7+0x8] ;  /* 0x00000807ff047983 */ /* 0x009ea80008100a00 */
[----:B-1----:R-:W2:Y:S04]  /*15b0*/  LDL.64 R10, [UR7+0x48] ;  /* 0x00004807ff0a7983 */ /* 0x002ea80008100a00 */
[----:B------:R-:W3:Y:S04]  /*15c0*/  LDL.64 R12, [UR7+0x28] ;  /* 0x00002807ff0c7983 */ /* 0x000ee80008100a00 */
[----:B------:R-:W3:Y:S04]  /*15d0*/  LDL.64 R14, [UR7+0x68] ;  /* 0x00006807ff0e7983 */ /* 0x000ee80008100a00 */
[----:B------:R-:W4:Y:S01]  /*15e0*/  LDL.64 R8, [UR7+0x40] ;  /* 0x00004007ff087983 */ /* 0x000f220008100a00 */
[----:B------:R-:W-:-:S04]  /*15f0*/  UIADD3 UR6, UPT, UPT, UR5, -0x1, URZ ;  /* 0xffffffff05067890 */ /* 0x000fc8000fffe0ff */
[----:B------:R-:W-:Y:S01]  /*1600*/  ULEA UR6, UR6, UR16, 0x3 ;  /* 0x0000001006067291 */ /* 0x000fe2000f8e18ff */
[-C--:B--2---:R-:W-:Y:S02]  /*1610*/  IMAD R3, R11, R4.reuse, RZ ;  /* 0x000000040b037224 */ /* 0x084fe400078e02ff */
        /* <DEDUP_REMOVED lines=15> */
[----:B------:R-:W-:Y:S04]  /*1710*/  STL.64 [UR6], R14 ;  /* 0x0000000eff007987 */ /* 0x000fe80008100a06 */
[----:B------:R-:W2:Y:S04]  /*1720*/  LDL.64 R6, [UR7+0x60] ;  /* 0x00006007ff067983 */ /* 0x000ea80008100a00 */
[----:B------:R-:W3:Y:S01]  /*1730*/  LDL.64 R8, [UR6+0x40] ;  /* 0x00004006ff087983 */ /* 0x000ee20008100a00 */
[----:B------:R-:W-:-:S04]  /*1740*/  UIADD3 UR7, UPT, UPT, UR5, -0x2, URZ ;  /* 0xfffffffe05077890 */ /* 0x000fc8000fffe0ff */
[----:B------:R-:W-:Y:S01]  /*1750*/  ULEA UR7, UR7, UR16, 0x3 ;  /* 0x0000001007077291 */ /* 0x000fe2000f8e18ff */
[-C--:B--2---:R-:W-:Y:S02]  /*1760*/  IMAD R3, R7, R4.reuse, RZ ;  /* 0x0000000407037224 */ /* 0x084fe400078e02ff */
[----:B------:R-:W-:-:S04]  /*1770*/  IMAD.WIDE.U32 R4, R6, R4, RZ ;  /* 0x0000000406047225 */ /* 0x000fc800078e00ff */
[-C--:B---3--:R-:W-:Y:S02]  /*1780*/  IMAD R7, R9, R14.reuse, RZ ;  /* 0x0000000e09077224 */ /* 0x088fe400078e02ff */
[----:B------:R-:W-:Y:S02]  /*1790*/  IMAD R3, R6, R13, R3 ;  /* 0x0000000d06037224 */ /* 0x000fe400078e0203 */
[----:B0-----:R-:W-:-:S04]  /*17a0*/  IMAD.WIDE.U32 R10, R8, R14, RZ ;  /* 0x0000000e080a7225 */ /* 0x001fc800078e00ff */
[----:B------:R-:W-:Y:S02]  /*17b0*/  IMAD R7, R8, R15, R7 ;  /* 0x0000000f08077224 */ /* 0x000fe400078e0207 */
[----:B------:R-:W-:-:S03]  /*17c0*/  IMAD.IADD R5, R5, 0x1, R3 ;  /* 0x0000000105057824 */ /* 0x000fc600078e0203 */
[----:B------:R-:W-:Y:S02]  /*17d0*/  IADD3 R11, PT, PT, R11, R7, RZ ;  /* 0x000000070b0b7210 */ /* 0x000fe40007ffe0ff */
[----:B------:R0:W-:Y:S04]  /*17e0*/  STL.64 [UR6+0x20], R4 ;  /* 0x00002004ff007987 */ /* 0x0001e80008100a06 */
[----:B------:R-:W2:Y:S04]  /*17f0*/  LDL.64 R8, [UR7+0x40] ;  /* 0x00004007ff087983 */ /* 0x000ea80008100a00 */
[----:B------:R4:W-:Y:S04]  /*1800*/  STL.64 [UR7], R10 ;  /* 0x0000000aff007987 */ /* 0x0009e80008100a07 */
[----:B------:R-:W3:Y:S01]  /*1810*/  LDL.64 R6, [UR6+0x60] ;  /* 0x00006006ff067983 */ /* 0x000ee20008100a00 */
[----:B------:R-:W-:-:S04]  /*1820*/  UIADD3 UR6, UPT, UPT, UR5, -0x3, URZ ;  /* 0xfffffffd05067890 */ /* 0x000fc8000fffe0ff */
[----:B------:R-:W-:Y:S01]  /*1830*/  ULEA UR6, UR6, UR16, 0x3 ;  /* 0x0000001006067291 */ /* 0x000fe2000f8e18ff */
[-C--:B--2---:R-:W-:Y:S02]  /*1840*/  IMAD R9, R9, R10.reuse, RZ ;  /* 0x0000000a09097224 */ /* 0x084fe400078e02ff */
[----:B------:R-:W-:-:S04]  /*1850*/  IMAD.WIDE.U32 R12, R8, R10, RZ ;  /* 0x0000000a080c7225 */ /* 0x000fc800078e00ff */
[-C--:B---3--:R-:W-:Y:S02]  /*1860*/  IMAD R3, R7, R4.reuse, RZ ;  /* 0x0000000407037224 */ /* 0x088fe400078e02ff */
[----:B------:R-:W-:Y:S02]  /*1870*/  IMAD R7, R8, R11, R9 ;  /* 0x0000000b08077224 */ /* 0x000fe400078e0209 */
[----:B------:R-:W-:-:S04]  /*1880*/  IMAD.WIDE.U32 R8, R6, R4, RZ ;  /* 0x0000000406087225 */ /* 0x000fc800078e00ff */
[----:B------:R-:W-:Y:S02]  /*1890*/  IMAD R3, R6, R5, R3 ;  /* 0x0000000506037224 */ /* 0x000fe400078e0203 */
[----:B------:R-:W-:-:S03]  /*18a0*/  IMAD.IADD R13, R13, 0x1, R7 ;  /* 0x000000010d0d7824 */ /* 0x000fc600078e0207 */
[----:B------:R-:W-:-:S05]  /*18b0*/  IADD3 R9, PT, PT, R9, R3, RZ ;  /* 0x0000000309097210 */ /* 0x000fca0007ffe0ff */
[----:B------:R4:W-:Y:S04]  /*18c0*/  STL.64 [UR7+0x20], R8 ;  /* 0x00002008ff007987 */ /* 0x0009e80008100a07 */
[----:B------:R4:W-:Y:S04]  /*18d0*/  STL.64 [UR6], R12 ;  /* 0x0000000cff007987 */ /* 0x0009e80008100a06 */
[----:B0-----:R-:W2:Y:S01]  /*18e0*/  LDL.64 R4, [UR7+0x60] ;  /* 0x00006007ff047983 */ /* 0x001ea20008100a00 */
[----:B------:R-:W-:Y:S01]  /*18f0*/  UIADD3 UR5, UPT, UPT, UR5, -0x4, URZ ;  /* 0xfffffffc05057890 */ /* 0x000fe2000fffe0ff */
[----:B--2---:R-:W-:-:S02]  /*1900*/  IMAD R3, R5, R8, RZ ;  /* 0x0000000805037224 */ /* 0x004fc400078e02ff */
[----:B------:R-:W-:-:S04]  /*1910*/  IMAD.WIDE.U32 R6, R4, R8, RZ ;  /* 0x0000000804067225 */ /* 0x000fc800078e00ff */
[----:B------:R-:W-:-:S04]  /*1920*/  IMAD R3, R4, R9, R3 ;  /* 0x0000000904037224 */ /* 0x000fc800078e0203 */
[----:B------:R-:W-:-:S05]  /*1930*/  IMAD.IADD R7, R7, 0x1, R3 ;  /* 0x0000000107077824 */ /* 0x000fca00078e0203 */
[----:B------:R4:W-:Y:S02]  /*1940*/  STL.64 [UR6+0x20], R6 ;  /* 0x00002006ff007987 */ /* 0x0009e40008100a06 */
.L_x_9:
[----:B------:R-:W-:Y:S05]  /*1950*/  BRA.U !UP2, `(.L_x_6) ;  /* 0x000000010acc7547 */ /* 0x000fea000b800000 */
[----:B------:R-:W-:Y:S02]  /*1960*/  UISETP.NE.AND UP1, UPT, UR8, 0x1, UPT ;  /* 0x000000010800788c */ /* 0x000fe4000bf25270 */
[----:B------:R-:W-:-:S04]  /*1970*/  ULOP3.LUT UR4, UR4, 0x1, URZ, 0xc0, !UPT ;  /* 0x0000000104047892 */ /* 0x000fc8000f8ec0ff */
[----:B------:R-:W-:-:S03]  /*1980*/  UISETP.NE.U32.AND UP2, UPT, UR4, 0x1, UPT ;  /* 0x000000010400788c */ /* 0x000fc6000bf45070 */
[----:B------:R-:W-:Y:S08]  /*1990*/  BRA.U !UP1, `(.L_x_10) ;  /* 0x00000001097c7547 */ /* 0x000ff0000b800000 */
[----:B------:R-:W-:-:S09]  /*19a0*/  ULEA UR6, UR5, UR16, 0x3 ;  /* 0x0000001005067291 */ /* 0x000fd2000f8e18ff */
[----:B---34-:R-:W2:Y:S04]  /*19b0*/  LDL.64 R8, [UR6+0x8] ;  /* 0x00000806ff087983 */ /* 0x018ea80008100a00 */
[----:B-1----:R-:W2:Y:S04]  /*19c0*/  LDL.64 R10, [UR6+0x48] ;  /* 0x00004806ff0a7983 */ /* 0x002ea80008100a00 */
[----:B------:R-:W3:Y:S04]  /*19d0*/  LDL.64 R6, [UR6+0x40] ;  /* 0x00004006ff067983 */ /* 0x000ee80008100a00 */
[----:B------:R-:W4:Y:S04]  /*19e0*/  LDL.64 R12, [UR6+0x28] ;  /* 0x00002806ff0c7983 */ /* 0x000f280008100a00 */
[----:B------:R-:W4:Y:S01]  /*19f0*/  LDL.64 R14, [UR6+0x68] ;  /* 0x00006806ff0e7983 */ /* 0x000f220008100a00 */
[----:B------:R-:W-:-:S04]  /*1a00*/  UIADD3 UR4, UPT, UPT, UR5, -0x1, URZ ;  /* 0xffffffff05047890 */ /* 0x000fc8000fffe0ff */
[----:B------:R-:W-:Y:S01]  /*1a10*/  ULEA UR4, UR4, UR16, 0x3 ;  /* 0x0000001004047291 */ /* 0x000fe2000f8e18ff */
[-C--:B--2---:R-:W-:Y:S02]  /*1a20*/  IMAD R3, R11, R8.reuse, RZ ;  /* 0x000000080b037224 */ /* 0x084fe400078e02ff */
[----:B0-----:R-:W-:-:S04]  /*1a30*/  IMAD.WIDE.U32 R4, R10, R8, RZ ;  /* 0x000000080a047225 */ /* 0x001fc800078e00ff */
[----:B------:R-:W-:-:S05]  /*1a40*/  IMAD R3, R9, R10, R3 ;  /* 0x0000000a09037224 */ /* 0x000fca00078e0203 */
[----:B------:R-:W-:Y:S01]  /*1a50*/  IADD3 R11, PT, PT, R5, R3, RZ ;  /* 0x00000003050b7210 */ /* 0x000fe20007ffe0ff */
[----:B---3--:R-:W-:Y:S02]  /*1a60*/  IMAD R3, R7, R4, RZ ;  /* 0x0000000407037224 */ /* 0x008fe400078e02ff */
[-C--:B----4-:R-:W-:Y:S02]  /*1a70*/  IMAD R15, R15, R12.reuse, RZ ;  /* 0x0000000c0f0f7224 */ /* 0x090fe400078e02ff */
[----:B------:R-:W-:Y:S02]  /*1a80*/  IMAD R3, R6, R11, R3 ;  /* 0x0000000b06037224 */ /* 0x000fe400078e0203 */
[----:B------:R-:W-:-:S04]  /*1a90*/  IMAD.WIDE.U32 R8, R14, R12, RZ ;  /* 0x0000000c0e087225 */ /* 0x000fc800078e00ff */
[----:B------:R-:W-:Y:S02]  /*1aa0*/  IMAD R15, R13, R14, R15 ;  /* 0x0000000e0d0f7224 */ /* 0x000fe400078e020f */
[----:B------:R-:W-:-:S04]  /*1ab0*/  IMAD.WIDE.U32 R6, R6, R4, RZ ;  /* 0x0000000406067225 */ /* 0x000fc800078e00ff */
[----:B------:R-:W-:Y:S01]  /*1ac0*/  IMAD.IADD R9, R9, 0x1, R15 ;  /* 0x0000000109097824 */ /* 0x000fe200078e020f */
[----:B------:R-:W-:Y:S01]  /*1ad0*/  IADD3 R7, PT, PT, R7, R3, RZ ;  /* 0x0000000307077210 */ /* 0x000fe20007ffe0ff */
[----:B------:R-:W-:-:S03]  /*1ae0*/  IMAD.MOV.U32 R10, RZ, RZ, R4 ;  /* 0x000000ffff0a7224 */ /* 0x000fc600078e0004 */
[----:B------:R2:W-:Y:S04]  /*1af0*/  STL.64 [UR6+0x20], R8 ;  /* 0x00002008ff007987 */ /* 0x0005e80008100a06 */
[----:B------:R2:W-:Y:S04]  /*1b00*/  STL.64 [UR6], R10 ;  /* 0x0000000aff007987 */ /* 0x0005e80008100a06 */
[----:B------:R2:W-:Y:S04]  /*1b10*/  STL.64 [UR4], R6 ;  /* 0x00000006ff007987 */ /* 0x0005e80008100a04 */
[----:B------:R-:W3:Y:S01]  /*1b20*/  LDL.64 R4, [UR6+0x60] ;  /* 0x00006006ff047983 */ /* 0x000ee20008100a00 */
[----:B------:R-:W-:Y:S01]  /*1b30*/  UIADD3 UR5, UPT, UPT, UR5, -0x2, URZ ;  /* 0xfffffffe05057890 */ /* 0x000fe2000fffe0ff */
[----:B---3--:R-:W-:-:S02]  /*1b40*/  IMAD R3, R5, R8, RZ ;  /* 0x0000000805037224 */ /* 0x008fc400078e02ff */
[----:B------:R-:W-:-:S04]  /*1b50*/  IMAD.WIDE.U32 R12, R4, R8, RZ ;  /* 0x00000008040c7225 */ /* 0x000fc800078e00ff */
[----:B------:R-:W-:-:S05]  /*1b60*/  IMAD R3, R4, R9, R3 ;  /* 0x0000000904037224 */ /* 0x000fca00078e0203 */
[----:B------:R-:W-:-:S05]  /*1b70*/  IADD3 R13, PT, PT, R13, R3, RZ ;  /* 0x000000030d0d7210 */ /* 0x000fca0007ffe0ff */
[----:B------:R2:W-:Y:S02]  /*1b80*/  STL.64 [UR4+0x20], R12 ;  /* 0x0000200cff007987 */ /* 0x0005e40008100a04 */
.L_x_10:
[----:B------:R-:W-:Y:S05]  /*1b90*/  BRA.U UP2, `(.L_x_6) ;  /* 0x00000001023c7547 */ /* 0x000fea000b800000 */
[----:B------:R-:W-:-:S09]  /*1ba0*/  ULEA UR5, UR5, UR16, 0x3 ;  /* 0x0000001005057291 */ /* 0x000fd2000f8e18ff */
[----:B0--3--:R-:W3:Y:S04]  /*1bb0*/  LDL.64 R4, [UR5+0x8] ;  /* 0x00000805ff047983 */ /* 0x009ee80008100a00 */
[----:B-12-4-:R-:W3:Y:S04]  /*1bc0*/  LDL.64 R6, [UR5+0x48] ;  /* 0x00004805ff067983 */ /* 0x016ee80008100a00 */
[----:B------:R-:W2:Y:S04]  /*1bd0*/  LDL.64 R8, [UR5+0x28] ;  /* 0x00002805ff087983 */ /* 0x000ea80008100a00 */
[----:B------:R-:W2:Y:S01]  /*1be0*/  LDL.64 R10, [UR5+0x68] ;  /* 0x00006805ff0a7983 */ /* 0x000ea20008100a00 */
[----:B---3--:R-:W-:-:S02]  /*1bf0*/  IMAD R3, R7, R4, RZ ;  /* 0x0000000407037224 */ /* 0x008fc400078e02ff */
[----:B------:R-:W-:-:S04]  /*1c00*/  IMAD.WIDE.U32 R12, R6, R4, RZ ;  /* 0x00000004060c7225 */ /* 0x000fc800078e00ff */
[----:B------:R-:W-:Y:S02]  /*1c10*/  IMAD R3, R5, R6, R3 ;  /* 0x0000000605037224 */ /* 0x000fe400078e0203 */
[-C--:B--2---:R-:W-:Y:S02]  /*1c20*/  IMAD R7, R11, R8.reuse, RZ ;  /* 0x000000080b077224 */ /* 0x084fe400078e02ff */
[----:B------:R-:W-:-:S04]  /*1c30*/  IMAD.WIDE.U32 R4, R10, R8, RZ ;  /* 0x000000080a047225 */ /* 0x000fc800078e00ff */
[----:B------:R-:W-:Y:S02]  /*1c40*/  IMAD R7, R9, R10, R7 ;  /* 0x0000000a09077224 */ /* 0x000fe400078e0207 */
[----:B------:R-:W-:-:S03]  /*1c50*/  IMAD.IADD R13, R13, 0x1, R3 ;  /* 0x000000010d0d7824 */ /* 0x000fc600078e0203 */
[----:B------:R-:W-:Y:S02]  /*1c60*/  IADD3 R5, PT, PT, R5, R7, RZ ;  /* 0x0000000705057210 */ /* 0x000fe40007ffe0ff */
[----:B------:R0:W-:Y:S04]  /*1c70*/  STL.64 [UR5], R12 ;  /* 0x0000000cff007987 */ /* 0x0001e80008100a05 */
[----:B------:R0:W-:Y:S02]  /*1c80*/  STL.64 [UR5+0x20], R4 ;  /* 0x00002004ff007987 */ /* 0x0001e40008100a05 */
.L_x_6:
[----:B------:R-:W5:Y:S01]  /*1c90*/  S2R R3, SR_TID.X ;  /* 0x0000000000037919 */ /* 0x000f620000002100 */
[----:B------:R-:W5:Y:S01]  /*1ca0*/  S2UR UR4, SR_CTAID.X ;  /* 0x00000000000479c3 */ /* 0x000f620000002500 */
[----:B------:R-:W3:Y:S07]  /*1cb0*/  LDCU.64 UR6, c[0x0][0x3b0] ;  /* 0x00007600ff0677ac */ /* 0x000eee0008000a00 */
[----:B-1----:R-:W5:Y:S02]  /*1cc0*/  LDC R22, c[0x0][0x360] ;  /* 0x0000d800ff167b82 */ /* 0x002f640000000800 */
[----:B-----5:R-:W-:-:S05]  /*1cd0*/  IMAD R22, R22, UR4, R3 ;  /* 0x0000000416167c24 */ /* 0x020fca000f8e0203 */
[----:B---3--:R-:W-:-:S04]  /*1ce0*/  ISETP.GE.U32.AND P0, PT, R22, UR6, PT ;  /* 0x0000000616007c0c */ /* 0x008fc8000bf06070 */
[----:B------:R-:W-:-:S13]  /*1cf0*/  ISETP.GE.AND.EX P0, PT, RZ, UR7, PT, P0 ;  /* 0x00000007ff007c0c */ /* 0x000fda000bf06300 */
[----:B------:R-:W-:Y:S05]  /*1d00*/  @P0 EXIT ;  /* 0x000000000000094d */ /* 0x000fea0003800000 */
[----:B------:R1:W-:Y:S01]  /*1d10*/  STL.128 [R1+0x80], RZ ;  /* 0x000080ff01007387 */ /* 0x0003e20000100c00 */
[----:B------:R-:W-:-:S03]  /*1d20*/  CS2R R20, SRZ ;  /* 0x0000000000147805 */ /* 0x000fc6000001ff00 */
[----:B------:R1:W-:Y:S01]  /*1d30*/  STL.128 [R1+0x90], RZ ;  /* 0x000090ff01007387 */ /* 0x0003e20000100c00 */
[----:B------:R-:W-:Y:S05]  /*1d40*/  BRA.U !UP0, `(.L_x_11) ;  /* 0x0000005d082c7547 */ /* 0x000fea000b800000 */
[----:B------:R-:W-:Y:S01]  /*1d50*/  UISETP.GE.U32.AND UP0, UPT, UR17, 0x10, UPT ;  /* 0x000000101100788c */ /* 0x000fe2000bf06070 */
[----:B--2-4-:R-:W-:Y:S02]  /*1d60*/  HFMA2 R8, -RZ, RZ, 0, 0 ;  /* 0x00000000ff087431 */ /* 0x014fe400000001ff */
[----:B------:R-:W-:Y:S01]  /*1d70*/  IMAD.MOV.U32 R9, RZ, RZ, R22 ;  /* 0x000000ffff097224 */ /* 0x000fe200078e0016 */
[----:B------:R-:W-:Y:S02]  /*1d80*/  UIADD3 UR6, UPT, UPT, UR18, 0x80, URZ ;  /* 0x0000008012067890 */ /* 0x000fe4000fffe0ff */
[----:B------:R-:W-:Y:S01]  /*1d90*/  ULOP3.LUT UR7, UR17, 0xf, URZ, 0xc0, !UPT ;  /* 0x0000000f11077892 */ /* 0x000fe2000f8ec0ff */
[----:B------:R-:W-:Y:S02]  /*1da0*/  UMOV UR4, URZ ;  /* 0x000000ff00047c82 */ /* 0x000fe40008000000 */
[----:B------:R-:W-:Y:S09]  /*1db0*/  BRA.U !UP0, `(.L_x_12) ;  /* 0x0000002908b47547 */ /* 0x000ff2000b800000 */
[----:B------:R-:W-:Y:S01]  /*1dc0*/  ULOP3.LUT UR4, UR17, 0x7ffffff0, URZ, 0xc0, !UPT ;  /* 0x7ffffff011047892 */ /* 0x000fe2000f8ec0ff */
[----:B------:R-:W-:Y:S01]  /*1dd0*/  VIADD R0, R1, 0xc0 ;  /* 0x000000c001007836 */ /* 0x000fe20000000000 */
[----:B------:R-:W-:Y:S01]  /*1de0*/  MOV R9, R22 ;  /* 0x0000001600097202 */ /* 0x000fe20000000f00 */
[----:B------:R-:W-:Y:S01]  /*1df0*/  IMAD.MOV.U32 R8, RZ, RZ, RZ ;  /* 0x000000ffff087224 */ /* 0x000fe200078e00ff */
[----:B------:R-:W-:-:S12]  /*1e00*/  UIADD3 UR5, UPT, UPT, -UR4, URZ, URZ ;  /* 0x000000ff04057290 */ /* 0x000fd8000fffe1ff */
.L_x_61:
[----:B0-----:R-:W2:Y:S01]  /*1e10*/  LDL.128 R12, [R2+-0x40] ;  /* 0xffffc000020c7983 */ /* 0x001ea20000100c00 */
[----:B------:R-:W-:Y:S01]  /*1e20*/  BSSY.RECONVERGENT B0, `(.L_x_13) ;  /* 0x0000020000007945 */ /* 0x000fe20003800200 */
[----:B--2---:R-:W-:-:S04]  /*1e30*/  LOP3.LUT R3, R8, R13, RZ, 0xfc, !PT ;  /* 0x0000000d08037212 */ /* 0x004fc800078efcff */
[----:B------:R-:W-:-:S13]  /*1e40*/  ISETP.NE.U32.AND P0, PT, R3, RZ, PT ;  /* 0x000000ff0300720c */ /* 0x000fda0003f05070 */
[----:B------:R-:W-:Y:S05]  /*1e50*/  @P0 BRA `(.L_x_14) ;  /* 0x0000000000500947 */ /* 0x000fea0003800000 */
[----:B------:R-:W0:Y:S01]  /*1e60*/  I2F.U32.RP R3, R12 ;  /* 0x0000000c00037306 */ /* 0x000e220000209000 */
[----:B------:R-:W-:Y:S01]  /*1e70*/  IMAD.MOV R7, RZ, RZ, -R12 ;  /* 0x000000ffff077224 */ /* 0x000fe200078e0a0c */
[----:B------:R-:W-:Y:S01]  /*1e80*/  ISETP.NE.U32.AND P2, PT, R12, RZ, PT ;  /* 0x000000ff0c00720c */ /* 0x000fe20003f45070 */
[----:B------:R-:W-:-:S05]  /*1e90*/  IMAD.MOV.U32 R11, RZ, RZ, RZ ;  /* 0x000000ffff0b7224 */ /* 0x000fca00078e00ff */
[----:B0-----:R-:W0:Y:S02]  /*1ea0*/  MUFU.RCP R3, R3 ;  /* 0x0000000300037308 */ /* 0x001e240000001000 */
[----:B0-----:R-:W-:-:S06]  /*1eb0*/  IADD3 R4, PT, PT, R3, 0xffffffe, RZ ;  /* 0x0ffffffe03047810 */ /* 0x001fcc0007ffe0ff */
[----:B------:R0:W2:Y:S02]  /*1ec0*/  F2I.FTZ.U32.TRUNC.NTZ R5, R4 ;  /* 0x0000000400057305 */ /* 0x0000a4000021f000 */
[----:B0-----:R-:W-:Y:S02]  /*1ed0*/  HFMA2 R4, -RZ, RZ, 0, 0 ;  /* 0x00000000ff047431 */ /* 0x001fe400000001ff */
[----:B--2---:R-:W-:-:S04]  /*1ee0*/  IMAD R7, R7, R5, RZ ;  /* 0x0000000507077224 */ /* 0x004fc800078e02ff */
[----:B------:R-:W-:-:S06]  /*1ef0*/  IMAD.HI.U32 R6, R5, R7, R4 ;  /* 0x0000000705067227 */ /* 0x000fcc00078e0004 */
[----:B------:R-:W-:-:S04]  /*1f00*/  IMAD.HI.U32 R10, R6, R9, RZ ;  /* 0x00000009060a7227 */ /* 0x000fc800078e00ff */
[----:B------:R-:W-:-:S04]  /*1f10*/  IMAD.MOV R5, RZ, RZ, -R10 ;  /* 0x000000ffff057224 */ /* 0x000fc800078e0a0a */
[----:B------:R-:W-:-:S05]  /*1f20*/  IMAD R5, R12, R5, R9 ;  /* 0x000000050c057224 */ /* 0x000fca00078e0209 */
[----:B------:R-:W-:-:S13]  /*1f30*/  ISETP.GE.U32.AND P0, PT, R5, R12, PT ;  /* 0x0000000c0500720c */ /* 0x000fda0003f06070 */
[----:B------:R-:W-:Y:S01]  /*1f40*/  @P0 IADD3 R5, PT, PT, -R12, R5, RZ ;  /* 0x000000050c050210 */ /* 0x000fe20007ffe1ff */
[----:B------:R-:W-:-:S03]  /*1f50*/  @P0 VIADD R10, R10, 0x1 ;  /* 0x000000010a0a0836 */ /* 0x000fc60000000000 */
[----:B------:R-:W-:-:S13]  /*1f60*/  ISETP.GE.U32.AND P1, PT, R5, R12, PT ;  /* 0x0000000c0500720c */ /* 0x000fda0003f26070 */
[----:B------:R-:W-:Y:S02]  /*1f70*/  @P1 IADD3 R10, PT, PT, R10, 0x1, RZ ;  /* 0x000000010a0a1810 */ /* 0x000fe40007ffe0ff */
[----:B------:R-:W-:Y:S01]  /*1f80*/  @!P2 LOP3.LUT R10, RZ, R12, RZ, 0x33, !PT ;  /* 0x0000000cff0aa212 */ /* 0x000fe200078e33ff */
[----:B------:R-:W-:Y:S06]  /*1f90*/  BRA `(.L_x_15) ;  /* 0x0000000000207947 */ /* 0x000fec0003800000 */
.L_x_14:
[----:B------:R-:W-:Y:S01]  /*1fa0*/  MOV R20, R9 ;  /* 0x0000000900147202 */ /* 0x000fe20000000f00 */
[----:B------:R-:W-:Y:S01]  /*1fb0*/  IMAD.MOV.U32 R19, RZ, RZ, R8 ;  /* 0x000000ffff137224 */ /* 0x000fe200078e0008 */
[----:B------:R-:W-:Y:S01]  /*1fc0*/  MOV R18, R12 ;  /* 0x0000000c00127202 */ /* 0x000fe20000000f00 */
[----:B------:R-:W-:Y:S01]  /*1fd0*/  IMAD.MOV.U32 R17, RZ, RZ, R13 ;  /* 0x000000ffff117224 */ /* 0x000fe200078e000d */
[----:B------:R-:W-:-:S07]  /*1fe0*/  MOV R16, 0x2000 ;  /* 0x0000200000107802 */ /* 0x000fce0000000f00 */
[----:B-1----:R-:W-:Y:S05]  /*1ff0*/  CALL.REL.NOINC `($__internal_0_$__cuda_sm20_div_s64) ;  /* 0x0000005800a07944 */ /* 0x002fea0003c00000 */
[----:B------:R-:W-:Y:S01]  /*2000*/  MOV R10, R3 ;  /* 0x00000003000a7202 */ /* 0x000fe20000000f00 */
[----:B------:R-:W-:-:S07]  /*2010*/  IMAD.MOV.U32 R11, RZ, RZ, R6 ;  /* 0x000000ffff0b7224 */ /* 0x000fce00078e0006 */
.L_x_15:
[----:B------:R-:W-:Y:S05]  /*2020*/  BSYNC.RECONVERGENT B0 ;  /* 0x0000000000007941 */ /* 0x000fea0003800200 */
.L_x_13:
[----:B------:R-:W-:Y:S01]  /*2030*/  IADD3 R5, P0, PT, RZ, -R10, RZ ;  /* 0x8000000aff057210 */ /* 0x000fe20007f1e0ff */
[----:B------:R-:W-:Y:S01]  /*2040*/  IMAD.MOV.U32 R26, RZ, RZ, R9 ;  /* 0x000000ffff1a7224 */ /* 0x000fe200078e0009 */
[----:B------:R-:W-:Y:S01]  /*2050*/  MOV R27, R8 ;  /* 0x00000008001b7202 */ /* 0x000fe20000000f00 */
[----:B------:R-:W-:Y:S01]  /*2060*/  BSSY.RECONVERGENT B0, `(.L_x_16) ;  /* 0x0000025000007945 */ /* 0x000fe20003800200 */
[----:B------:R-:W-:Y:S01]  /*2070*/  IADD3.X R3, PT, PT, RZ, ~R11, RZ, P0, !PT ;  /* 0x8000000bff037210 */ /* 0x000fe200007fe4ff */
[----:B------:R-:W-:-:S04]  /*2080*/  IMAD.WIDE.U32 R26, R12, R5, R26 ;  /* 0x000000050c1a7225 */ /* 0x000fc800078e001a */
[----:B------:R-:W-:-:S04]  /*2090*/  IMAD R3, R3, R12, RZ ;  /* 0x0000000c03037224 */ /* 0x000fc800078e02ff */
[----:B------:R-:W-:-:S04]  /*20a0*/  IMAD R3, R13, R5, R3 ;  /* 0x000000050d037224 */ /* 0x000fc800078e0203 */
[----:B------:R-:W-:-:S05]  /*20b0*/  IMAD.IADD R12, R27, 0x1, R3 ;  /* 0x000000011b0c7824 */ /* 0x000fca00078e0203 */
[----:B------:R-:W-:-:S04]  /*20c0*/  LOP3.LUT R3, R12, R15, RZ, 0xfc, !PT ;  /* 0x0000000f0c037212 */ /* 0x000fc800078efcff */
[----:B------:R-:W-:-:S13]  /*20d0*/  ISETP.NE.U32.AND P0, PT, R3, RZ, PT ;  /* 0x000000ff0300720c */ /* 0x000fda0003f05070 */
[----:B------:R-:W-:Y:S05]  /*20e0*/  @P0 BRA `(.L_x_17) ;  /* 0x0000000000500947 */ /* 0x000fea0003800000 */
[----:B------:R-:W0:Y:S01]  /*20f0*/  I2F.U32.RP R3, R14 ;  /* 0x0000000e00037306 */ /* 0x000e220000209000 */
[----:B------:R-:W-:Y:S01]  /*2100*/  IMAD.MOV R7, RZ, RZ, -R14 ;  /* 0x000000ffff077224 */ /* 0x000fe200078e0a0e */
[----:B------:R-:W-:-:S06]  /*2110*/  ISETP.NE.U32.AND P2, PT, R14, RZ, PT ;  /* 0x000000ff0e00720c */ /* 0x000fcc0003f45070 */
[----:B0-----:R-:W0:Y:S02]  /*2120*/  MUFU.RCP R3, R3 ;  /* 0x0000000300037308 */ /* 0x001e240000001000 */
[----:B0-----:R-:W-:-:S06]  /*2130*/  IADD3 R4, PT, PT, R3, 0xffffffe, RZ ;  /* 0x0ffffffe03047810 */ /* 0x001fcc0007ffe0ff */
[----:B------:R0:W2:Y:S02]  /*2140*/  F2I.FTZ.U32.TRUNC.NTZ R5, R4 ;  /* 0x0000000400057305 */ /* 0x0000a4000021f000 */
[----:B0-----:R-:W-:Y:S02]  /*2150*/  HFMA2 R4, -RZ, RZ, 0, 0 ;  /* 0x00000000ff047431 */ /* 0x001fe400000001ff */
[----:B--2---:R-:W-:-:S04]  /*2160*/  IMAD R7, R7, R5, RZ ;  /* 0x0000000507077224 */ /* 0x004fc800078e02ff */
[----:B------:R-:W-:-:S04]  /*2170*/  IMAD.HI.U32 R5, R5, R7, R4 ;  /* 0x0000000705057227 */ /* 0x000fc800078e0004 */
[----:B------:R-:W-:Y:S02]  /*2180*/  IMAD.MOV.U32 R7, RZ, RZ, RZ ;  /* 0x000000ffff077224 */ /* 0x000fe400078e00ff */
        /* <DEDUP_REMOVED lines=10> */
.L_x_17:
        /* <DEDUP_REMOVED lines=8> */
.L_x_18:
[----:B------:R-:W-:Y:S05]  /*22b0*/  BSYNC.RECONVERGENT B0 ;  /* 0x0000000000007941 */ /* 0x000fea0003800200 */
.L_x_16:
[----:B------:R-:W-:Y:S01]  /*22c0*/  MOV R4, R10 ;  /* 0x0000000a00047202 */ /* 0x000fe20000000f00 */
[----:B------:R-:W-:-:S05]  /*22d0*/  IMAD.MOV.U32 R5, RZ, RZ, R11 ;  /* 0x000000ffff057224 */ /* 0x000fca00078e000b */
[----:B------:R0:W-:Y:S04]  /*22e0*/  STL.128 [R0+-0x40], R4 ;  /* 0xffffc00400007387 */ /* 0x0001e80000100c00 */
[----:B------:R-:W2:Y:S01]  /*22f0*/  LDL.128 R8, [R2+-0x30] ;  /* 0xffffd00002087983 */ /* 0x000ea20000100c00 */
[----:B------:R-:W-:Y:S01]  /*2300*/  IADD3 R13, P0, PT, RZ, -R6, RZ ;  /* 0x80000006ff0d7210 */ /* 0x000fe20007f1e0ff */
[----:B------:R-:W-:Y:S01]  /*2310*/  IMAD.MOV.U32 R27, RZ, RZ, R12 ;  /* 0x000000ffff1b7224 */ /* 0x000fe200078e000c */
[----:B------:R-:W-:Y:S02]  /*2320*/  BSSY.RECONVERGENT B0, `(.L_x_19) ;  /* 0x0000025000007945 */ /* 0x000fe40003800200 */
[----:B------:R-:W-:Y:S01]  /*2330*/  IADD3.X R3, PT, PT, RZ, ~R7, RZ, P0, !PT ;  /* 0x80000007ff037210 */ /* 0x000fe200007fe4ff */
[----:B------:R-:W-:-:S04]  /*2340*/  IMAD.WIDE.U32 R26, R14, R13, R26 ;  /* 0x0000000d0e1a7225 */ /* 0x000fc800078e001a */
[----:B------:R-:W-:-:S04]  /*2350*/  IMAD R3, R3, R14, RZ ;  /* 0x0000000e03037224 */ /* 0x000fc800078e02ff */
[----:B------:R-:W-:-:S05]  /*2360*/  IMAD R3, R15, R13, R3 ;  /* 0x0000000d0f037224 */ /* 0x000fca00078e0203 */
[----:B------:R-:W-:-:S04]  /*2370*/  IADD3 R12, PT, PT, R27, R3, RZ ;  /* 0x000000031b0c7210 */ /* 0x000fc80007ffe0ff */
[----:B--2---:R-:W-:-:S04]  /*2380*/  LOP3.LUT R3, R12, R9, RZ, 0xfc, !PT ;  /* 0x000000090c037212 */ /* 0x004fc800078efcff */
[----:B------:R-:W-:-:S13]  /*2390*/  ISETP.NE.U32.AND P0, PT, R3, RZ, PT ;  /* 0x000000ff0300720c */ /* 0x000fda0003f05070 */
[----:B0-----:R-:W-:Y:S05]  /*23a0*/  @P0 BRA `(.L_x_20) ;  /* 0x0000000000500947 */ /* 0x001fea0003800000 */
[----:B------:R-:W0:Y:S01]  /*23b0*/  I2F.U32.RP R3, R8 ;  /* 0x0000000800037306 */ /* 0x000e220000209000 */
[----:B------:R-:W-:Y:S01]  /*23c0*/  IADD3 R7, PT, PT, RZ, -R8, RZ ;  /* 0x80000008ff077210 */ /* 0x000fe20007ffe0ff */
[----:B------:R-:W-:Y:S01]  /*23d0*/  HFMA2 R15, -RZ, RZ, 0, 0 ;  /* 0x00000000ff0f7431 */ /* 0x000fe200000001ff */
[----:B------:R-:W-:-:S05]  /*23e0*/  ISETP.NE.U32.AND P2, PT, R8, RZ, PT ;  /* 0x000000ff0800720c */ /* 0x000fca0003f45070 */
[----:B0-----:R-:W0:Y:S02]  /*23f0*/  MUFU.RCP R3, R3 ;  /* 0x0000000300037308 */ /* 0x001e240000001000 */
[----:B0-----:R-:W-:-:S06]  /*2400*/  VIADD R4, R3, 0xffffffe ;  /* 0x0ffffffe03047836 */ /* 0x001fcc0000000000 */
[----:B------:R0:W2:Y:S02]  /*2410*/  F2I.FTZ.U32.TRUNC.NTZ R5, R4 ;  /* 0x0000000400057305 */ /* 0x0000a4000021f000 */
[----:B0-----:R-:W-:Y:S02]  /*2420*/  IMAD.MOV.U32 R4, RZ, RZ, RZ ;  /* 0x000000ffff047224 */ /* 0x001fe400078e00ff */
[----:B--2---:R-:W-:-:S04]  /*2430*/  IMAD R7, R7, R5, RZ ;  /* 0x0000000507077224 */ /* 0x004fc800078e02ff */
[----:B------:R-:W-:-:S06]  /*2440*/  IMAD.HI.U32 R5, R5, R7, R4 ;  /* 0x0000000705057227 */ /* 0x000fcc00078e0004 */
[----:B------:R-:W-:-:S05]  /*2450*/  IMAD.HI.U32 R14, R5, R26, RZ ;  /* 0x0000001a050e7227 */ /* 0x000fca00078e00ff */
[----:B------:R-:W-:-:S05]  /*2460*/  IADD3 R5, PT, PT, -R14, RZ, RZ ;  /* 0x000000ff0e057210 */ /* 0x000fca0007ffe1ff */
[----:B------:R-:W-:-:S05]  /*2470*/  IMAD R5, R8, R5, R26 ;  /* 0x0000000508057224 */ /* 0x000fca00078e021a */
[----:B------:R-:W-:-:S13]  /*2480*/  ISETP.GE.U32.AND P0, PT, R5, R8, PT ;  /* 0x000000080500720c */ /* 0x000fda0003f06070 */
[----:B------:R-:W-:Y:S01]  /*2490*/  @P0 IMAD.IADD R5, R5, 0x1, -R8 ;  /* 0x0000000105050824 */ /* 0x000fe200078e0a08 */
[----:B------:R-:W-:-:S04]  /*24a0*/  @P0 IADD3 R14, PT, PT, R14, 0x1, RZ ;  /* 0x000000010e0e0810 */ /* 0x000fc80007ffe0ff */
[----:B------:R-:W-:-:S13]  /*24b0*/  ISETP.GE.U32.AND P1, PT, R5, R8, PT ;  /* 0x000000080500720c */ /* 0x000fda0003f26070 */
[----:B------:R-:W-:Y:S01]  /*24c0*/  @P1 VIADD R14, R14, 0x1 ;  /* 0x000000010e0e1836 */ /* 0x000fe20000000000 */
[----:B------:R-:W-:Y:S01]  /*24d0*/  @!P2 LOP3.LUT R14, RZ, R8, RZ, 0x33, !PT ;  /* 0x00000008ff0ea212 */ /* 0x000fe200078e33ff */
[----:B------:R-:W-:Y:S06]  /*24e0*/  BRA `(.L_x_21) ;  /* 0x0000000000207947 */ /* 0x000fec0003800000 */
.L_x_20:
[----:B------:R-:W-:Y:S01]  /*24f0*/  IMAD.MOV.U32 R20, RZ, RZ, R26 ;  /* 0x000000ffff147224 */ /* 0x000fe200078e001a */
[----:B------:R-:W-:Y:S01]  /*2500*/  MOV R19, R12 ;  /* 0x0000000c00137202 */ /* 0x000fe20000000f00 */
[----:B------:R-:W-:Y:S01]  /*2510*/  IMAD.MOV.U32 R18, RZ, RZ, R8 ;  /* 0x000000ffff127224 */ /* 0x000fe200078e0008 */
[----:B------:R-:W-:Y:S02]  /*2520*/  MOV R17, R9 ;  /* 0x0000000900117202 */ /* 0x000fe40000000f00 */
[----:B------:R-:W-:-:S07]  /*2530*/  MOV R16, 0x2550 ;  /* 0x0000255000107802 */ /* 0x000fce0000000f00 */
[----:B-1----:R-:W-:Y:S05]  /*2540*/  CALL.REL.NOINC `($__internal_0_$__cuda_sm20_div_s64) ;  /* 0x00000054004c7944 */ /* 0x002fea0003c00000 */
[----:B------:R-:W-:Y:S01]  /*2550*/  IMAD.MOV.U32 R14, RZ, RZ, R3 ;  /* 0x000000ffff0e7224 */ /* 0x000fe200078e0003 */
[----:B------:R-:W-:-:S07]  /*2560*/  MOV R15, R6 ;  /* 0x00000006000f7202 */ /* 0x000fce0000000f00 */
.L_x_21:
[----:B------:R-:W-:Y:S05]  /*2570*/  BSYNC.RECONVERGENT B0 ;  /* 0x0000000000007941 */ /* 0x000fea0003800200 */
.L_x_19:
[----:B------:R-:W-:Y:S01]  /*2580*/  IADD3 R5, P0, PT, RZ, -R14, RZ ;  /* 0x8000000eff057210 */ /* 0x000fe20007f1e0ff */
[----:B------:R-:W-:Y:S01]  /*2590*/  BSSY.RECONVERGENT B0, `(.L_x_22) ;  /* 0x0000026000007945 */ /* 0x000fe20003800200 */
[----:B------:R-:W-:-:S03]  /*25a0*/  MOV R27, R12 ;  /* 0x0000000c001b7202 */ /* 0x000fc60000000f00 */
[----:B------:R-:W-:Y:S02]  /*25b0*/  IMAD.X R3, RZ, RZ, ~R15, P0 ;  /* 0x000000ffff037224 */ /* 0x000fe400000e0e0f */
        /* <DEDUP_REMOVED lines=27> */
.L_x_23:
        /* <DEDUP_REMOVED lines=8> */
.L_x_24:
[----:B------:R-:W-:Y:S05]  /*27f0*/  BSYNC.RECONVERGENT B0 ;  /* 0x0000000000007941 */ /* 0x000fea0003800200 */
.L_x_22:
        /* <DEDUP_REMOVED lines=35> */
.L_x_26:
        /* <DEDUP_REMOVED lines=8> */
.L_x_27:
[----:B------:R-:W-:Y:S05]  /*2ab0*/  BSYNC.RECONVERGENT B0 ;  /* 0x0000000000007941 */ /* 0x000fea0003800200 */
.L_x_25:
        /* <DEDUP_REMOVED lines=31> */
.L_x_29:
        /* <DEDUP_REMOVED lines=8> */
.L_x_30:
[----:B------:R-:W-:Y:S05]  /*2d30*/  BSYNC.RECONVERGENT B0 ;  /* 0x0000000000007941 */ /* 0x000fea0003800200 */
.L_x_28:
        /* <DEDUP_REMOVED lines=35> */
.L_x_32:
        /* <DEDUP_REMOVED lines=8> */
.L_x_33:
[----:B------:R-:W-:Y:S05]  /*2ff0*/  BSYNC.RECONVERGENT B0 ;  /* 0x0000000000007941 */ /* 0x000fea0003800200 */
.L_x_31:
        /* <DEDUP_REMOVED lines=31> */
.L_x_35:
        /* <DEDUP_REMOVED lines=8> */
.L_x_36:
[----:B------:R-:W-:Y:S05]  /*3270*/  BSYNC.RECONVERGENT B0 ;  /* 0x0000000000007941 */ /* 0x000fea0003800200 */
.L_x_34:
[----:B------:R-:W-:Y:S01]  /*3280*/  MOV R4, R14 ;  /* 0x0000000e00047202 */ /* 0x000fe20000000f00 */
[----:B------:R-:W-:-:S05]  /*3290*/  IMAD.MOV.U32 R5, RZ, RZ, R15 ;  /* 0x000000ffff057224 */ /* 0x000fca00078e000f */
[----:B------:R0:W-:Y:S04]  /*32a0*/  STL.128 [R0+-0x10], R4 ;  /* 0xfffff00400007387 */ /* 0x0001e80000100c00 */
[----:B------:R-:W2:Y:S01]  /*32b0*/  LDL.128 R12, [R2] ;  /* 0x00000000020c7983 */ /* 0x000ea20000100c00 */
        /* <DEDUP_REMOVED lines=31> */
.L_x_38:
        /* <DEDUP_REMOVED lines=8> */
.L_x_39:
[----:B------:R-:W-:Y:S05]  /*3530*/  BSYNC.RECONVERGENT B0 ;  /* 0x0000000000007941 */ /* 0x000fea0003800200 */
.L_x_37:
        /* <DEDUP_REMOVED lines=31> */
.L_x_41:
        /* <DEDUP_REMOVED lines=8> */
.L_x_42:
[----:B------:R-:W-:Y:S05]  /*37b0*/  BSYNC.RECONVERGENT B0 ;  /* 0x0000000000007941 */ /* 0x000fea0003800200 */
.L_x_40:
[----:B------:R-:W-:Y:S01]  /*37c0*/  MOV R4, R10 ;  /* 0x0000000a00047202 */ /* 0x000fe20000000f00 */
[----:B------:R-:W-:-:S05]  /*37d0*/  IMAD.MOV.U32 R5, RZ, RZ, R11 ;  /* 0x000000ffff057224 */ /* 0x000fca00078e000b */
[----:B------:R0:W-:Y:S04]  /*37e0*/  STL.128 [R0], R4 ;  /* 0x0000000400007387 */ /* 0x0001e80000100c00 */
[----:B------:R-:W2:Y:S01]  /*37f0*/  LDL.128 R8, [R2+0x10] ;  /* 0x0000100002087983 */ /* 0x000ea20000100c00 */
        /* <DEDUP_REMOVED lines=31> */
.L_x_44:
        /* <DEDUP_REMOVED lines=8> */
.L_x_45:
[----:B------:R-:W-:Y:S05]  /*3a70*/  BSYNC.RECONVERGENT B0 ;  /* 0x0000000000007941 */ /* 0x000fea0003800200 */
.L_x_43:
        /* <DEDUP_REMOVED lines=31> */
.L_x_47:
        /* <DEDUP_REMOVED lines=8> */
.L_x_48:
[----:B------:R-:W-:Y:S05]  /*3cf0*/  BSYNC.RECONVERGENT B0 ;  /* 0x0000000000007941 */ /* 0x000fea0003800200 */
.L_x_46:
[----:B------:R-:W-:Y:S01]  /*3d00*/  MOV R4, R14 ;  /* 0x0000000e00047202 */ /* 0x000fe20000000f00 */
[----:B------:R-:W-:-:S05]  /*3d10*/  IMAD.MOV.U32 R5, RZ, RZ, R15 ;  /* 0x000000ffff057224 */ /* 0x000fca00078e000f */
[----:B------:R0:W-:Y:S04]  /*3d20*/  STL.128 [R0+0x10], R4 ;  /* 0x0000100400007387 */ /* 0x0001e80000100c00 */
        /* <DEDUP_REMOVED lines=32> */
.L_x_50:
        /* <DEDUP_REMOVED lines=8> */
.L_x_51:
[----:B------:R-:W-:Y:S05]  /*3fb0*/  BSYNC.RECONVERGENT B0 ;  /* 0x0000000000007941 */ /* 0x000fea0003800200 */
.L_x_49:
        /* <DEDUP_REMOVED lines=31> */
.L_x_53:
        /* <DEDUP_REMOVED lines=8> */
.L_x_54:
[----:B------:R-:W-:Y:S05]  /*4230*/  BSYNC.RECONVERGENT B0 ;  /* 0x0000000000007941 */ /* 0x000fea0003800200 */
.L_x_52:
        /* <DEDUP_REMOVED lines=35> */
.L_x_56:
        /* <DEDUP_REMOVED lines=8> */
.L_x_57:
[----:B------:R-:W-:Y:S05]  /*44f0*/  BSYNC.RECONVERGENT B0 ;  /* 0x0000000000007941 */ /* 0x000fea0003800200 */
.L_x_55:
[----:B------:R-:W-:Y:S01]  /*4500*/  IADD3 R5, P0, PT, RZ, -R14, RZ ;  /* 0x8000000eff057210 */ /* 0x000fe20007f1e0ff */
[----:B------:R-:W-:Y:S01]  /*4510*/  BSSY.RECONVERGENT B0, `(.L_x_58) ;  /* 0x0000027000007945 */ /* 0x000fe20003800200 */
[----:B------:R-:W-:Y:S01]  /*4520*/  MOV R13, R12 ;  /* 0x0000000c000d7202 */ /* 0x000fe20000000f00 */
[----:B------:R-:W-:Y:S02]  /*4530*/  IMAD.MOV.U32 R12, RZ, RZ, R26 ;  /* 0x000000ffff0c7224 */ /* 0x000fe400078e001a */
[----:B------:R-:W-:Y:S02]  /*4540*/  IMAD.X R3, RZ, RZ, ~R15, P0 ;  /* 0x000000ffff037224 */ /* 0x000fe400000e0e0f */
[----:B------:R-:W-:-:S04]  /*4550*/  IMAD.WIDE.U32 R12, R8, R5, R12 ;  /* 0x00000005080c7225 */ /* 0x000fc800078e000c */
[----:B------:R-:W-:-:S04]  /*4560*/  IMAD R3, R3, R8, RZ ;  /* 0x0000000803037224 */ /* 0x000fc800078e02ff */
[----:B------:R-:W-:-:S05]  /*4570*/  IMAD R3, R9, R5, R3 ;  /* 0x0000000509037224 */ /* 0x000fca00078e0203 */
[----:B------:R-:W-:-:S04]  /*4580*/  IADD3 R8, PT, PT, R13, R3, RZ ;  /* 0x000000030d087210 */ /* 0x000fc80007ffe0ff */
[----:B------:R-:W-:-:S04]  /*4590*/  LOP3.LUT R3, R8, R11, RZ, 0xfc, !PT ;  /* 0x0000000b08037212 */ /* 0x000fc800078efcff */
[----:B------:R-:W-:-:S13]  /*45a0*/  ISETP.NE.U32.AND P0, PT, R3, RZ, PT ;  /* 0x000000ff0300720c */ /* 0x000fda0003f05070 */
[----:B------:R-:W-:Y:S05]  /*45b0*/  @P0 BRA `(.L_x_59) ;  /* 0x0000000000500947 */ /* 0x000fea0003800000 */
[----:B------:R-:W0:Y:S01]  /*45c0*/  I2F.U32.RP R3, R10 ;  /* 0x0000000a00037306 */ /* 0x000e220000209000 */
[----:B------:R-:W-:Y:S02]  /*45d0*/  IADD3 R7, PT, PT, RZ, -R10, RZ ;  /* 0x8000000aff077210 */ /* 0x000fe40007ffe0ff */
[----:B------:R-:W-:-:S05]  /*45e0*/  ISETP.NE.U32.AND P2, PT, R10, RZ, PT ;  /* 0x000000ff0a00720c */ /* 0x000fca0003f45070 */
[----:B0-----:R-:W0:Y:S02]  /*45f0*/  MUFU.RCP R3, R3 ;  /* 0x0000000300037308 */ /* 0x001e240000001000 */
[----:B0-----:R-:W-:-:S06]  /*4600*/  VIADD R4, R3, 0xffffffe ;  /* 0x0ffffffe03047836 */ /* 0x001fcc0000000000 */
[----:B------:R0:W2:Y:S02]  /*4610*/  F2I.FTZ.U32.TRUNC.NTZ R5, R4 ;  /* 0x0000000400057305 */ /* 0x0000a4000021f000 */
[----:B0-----:R-:W-:Y:S02]  /*4620*/  IMAD.MOV.U32 R4, RZ, RZ, RZ ;  /* 0x000000ffff047224 */ /* 0x001fe400078e00ff */
[----:B--2---:R-:W-:-:S04]  /*4630*/  IMAD R7, R7, R5, RZ ;  /* 0x0000000507077224 */ /* 0x004fc800078e02ff */
[----:B------:R-:W-:-:S04]  /*4640*/  IMAD.HI.U32 R5, R5, R7, R4 ;  /* 0x0000000705057227 */ /* 0x000fc800078e0004 */
[----:B------:R-:W-:Y:S02]  /*4650*/  HFMA2 R7, -RZ, RZ, 0, 0 ;  /* 0x00000000ff077431 */ /* 0x000fe400000001ff */
        /* <DEDUP_REMOVED lines=10> */
.L_x_59:
        /* <DEDUP_REMOVED lines=8> */
.L_x_60:
[----:B------:R-:W-:Y:S05]  /*4780*/  BSYNC.RECONVERGENT B0 ;  /* 0x0000000000007941 */ /* 0x000fea0003800200 */
.L_x_58:
[----:B------:R-:W-:Y:S01]  /*4790*/  IADD3 R9, P0, PT, RZ, -R6, RZ ;  /* 0x80000006ff097210 */ /* 0x000fe20007f1e0ff */
[----:B------:R-:W-:Y:S01]  /*47a0*/  UIADD3 UR5, UPT, UPT, UR5, 0x10, URZ ;  /* 0x0000001005057890 */ /* 0x000fe2000fffe0ff */
[----:B------:R-:W-:Y:S01]  /*47b0*/  MOV R13, R8 ;  /* 0x00000008000d7202 */ /* 0x000fe20000000f00 */
[----:B------:R-:W-:Y:S01]  /*47c0*/  IMAD.MOV.U32 R4, RZ, RZ, R14 ;  /* 0x000000ffff047224 */ /* 0x000fe200078e000e */
[----:B------:R-:W-:Y:S01]  /*47d0*/  MOV R5, R15 ;  /* 0x0000000f00057202 */ /* 0x000fe20000000f00 */
[----:B------:R-:W-:Y:S01]  /*47e0*/  IMAD.X R3, RZ, RZ, ~R7, P0 ;  /* 0x000000ffff037224 */ /* 0x000fe200000e0e07 */
[----:B------:R-:W-:Y:S01]  /*47f0*/  UISETP.NE.AND UP0, UPT, UR5, URZ, UPT ;  /* 0x000000ff0500728c */ /* 0x000fe2000bf05270 */
[----:B------:R-:W-:Y:S02]  /*4800*/  IMAD.WIDE.U32 R12, R10, R9, R12 ;  /* 0x000000090a0c7225 */ /* 0x000fe400078e000c */
[----:B------:R0:W-:Y:S02]  /*4810*/  STL.128 [R0+0x30], R4 ;  /* 0x0000300400007387 */ /* 0x0001e40000100c00 */
[----:B------:R-:W-:-:S02]  /*4820*/  IMAD R3, R3, R10, RZ ;  /* 0x0000000a03037224 */ /* 0x000fc400078e02ff */
[----:B------:R-:W-:Y:S02]  /*4830*/  VIADD R2, R2, 0x80 ;  /* 0x0000008002027836 */ /* 0x000fe40000000000 */
[----:B------:R-:W-:Y:S02]  /*4840*/  IMAD R3, R11, R9, R3 ;  /* 0x000000090b037224 */ /* 0x000fe400078e0203 */
[----:B------:R-:W-:-:S03]  /*4850*/  IMAD.MOV.U32 R9, RZ, RZ, R12 ;  /* 0x000000ffff097224 */ /* 0x000fc600078e000c */
[----:B------:R-:W-:Y:S02]  /*4860*/  IADD3 R8, PT, PT, R13, R3, RZ ;  /* 0x000000030d087210 */ /* 0x000fe40007ffe0ff */
[----:B0-----:R-:W-:Y:S01]  /*4870*/  IADD3 R0, PT, PT, R0, 0x80, RZ ;  /* 0x0000008000007810 */ /* 0x001fe20007ffe0ff */
[----:B------:R-:W-:Y:S06]  /*4880*/  BRA.U UP0, `(.L_x_61) ;  /* 0xffffffd500607547 */ /* 0x000fec000b83ffff */
.L_x_12:
[----:B------:R-:W-:-:S09]  /*4890*/  UISETP.NE.AND UP0, UPT, UR7, URZ, UPT ;  /* 0x000000ff0700728c */ /* 0x000fd2000bf05270 */
[----:B------:R-:W-:Y:S05]  /*48a0*/  BRA.U !UP0, `(.L_x_62) ;  /* 0x0000002508787547 */ /* 0x000fea000b800000 */
[----:B------:R-:W2:Y:S01]  /*48b0*/  LDCU UR5, c[0x0][0x3a8] ;  /* 0x00007500ff0577ac */ /* 0x000ea20008000800 */
[----:B------:R-:W-:Y:S02]  /*48c0*/  UISETP.GE.U32.AND UP0, UPT, UR7, 0x8, UPT ;  /* 0x000000080700788c */ /* 0x000fe4000bf06070 */
[----:B--2---:R-:W-:-:S07]  /*48d0*/  ULOP3.LUT UR5, UR5, 0x7, URZ, 0xc0, !UPT ;  /* 0x0000000705057892 */ /* 0x004fce000f8ec0ff */
[----:B------:R-:W-:Y:S05]  /*48e0*/  BRA.U !UP0, `(.L_x_63) ;  /* 0x0000001508987547 */ /* 0x000fea000b800000 */
[----:B------:R-:W-:-:S09]  /*48f0*/  ULEA UR7, UR4, UR16, 0x3 ;  /* 0x0000001004077291 */ /* 0x000fd2000f8e18ff */
[----:B0-----:R-:W2:Y:S01]  /*4900*/  LDL.64 R12, [UR7+0x20] ;  /* 0x00002007ff0c7983 */ /* 0x001ea20008100a00 */
[----:B------:R-:W-:Y:S01]  /*4910*/  BSSY.RECONVERGENT B0, `(.L_x_64) ;  /* 0x0000020000007945 */ /* 0x000fe20003800200 */
[----:B--2---:R-:W-:-:S04]  /*4920*/  LOP3.LUT R0, R8, R13, RZ, 0xfc, !PT ;  /* 0x0000000d08007212 */ /* 0x004fc800078efcff */
[----:B------:R-:W-:-:S13]  /*4930*/  ISETP.NE.U32.AND P0, PT, R0, RZ, PT ;  /* 0x000000ff0000720c */ /* 0x000fda0003f05070 */
[----:B------:R-:W-:Y:S05]  /*4940*/  @P0 BRA `(.L_x_65) ;  /* 0x0000000000500947 */ /* 0x000fea0003800000 */
        /* <DEDUP_REMOVED lines=20> */
.L_x_65:
        /* <DEDUP_REMOVED lines=8> */
.L_x_66:
[----:B------:R-:W-:Y:S05]  /*4b10*/  BSYNC.RECONVERGENT B0 ;  /* 0x0000000000007941 */ /* 0x000fea0003800200 */
.L_x_64:
[----:B------:R-:W-:Y:S01]  /*4b20*/  ULEA UR8, UR4, UR16, 0x3 ;  /* 0x0000001004087291 */ /* 0x000fe2000f8e18ff */
[----:B------:R-:W-:Y:S01]  /*4b30*/  IMAD.MOV.U32 R2, RZ, RZ, R6 ;  /* 0x000000ffff027224 */ /* 0x000fe200078e0006 */
[----:B------:R-:W-:-:S07]  /*4b40*/  MOV R3, R7 ;  /* 0x0000000700037202 */ /* 0x000fce0000000f00 */
[----:B------:R0:W-:Y:S04]  /*4b50*/  STL.64 [UR8+0x80], R2 ;  /* 0x00008002ff007987 */ /* 0x0001e80008100a08 */
[----:B------:R-:W2:Y:S01]  /*4b60*/  LDL.64 R10, [UR7+0x28] ;  /* 0x00002807ff0a7983 */ /* 0x000ea20008100a00 */
[----:B------:R-:W-:Y:S01]  /*4b70*/  IADD3 R15, P0, PT, RZ, -R6, RZ ;  /* 0x80000006ff0f7210 */ /* 0x000fe20007f1e0ff */
[----:B------:R-:W-:Y:S01]  /*4b80*/  BSSY.RECONVERGENT B0, `(.L_x_67) ;  /* 0x0000028000007945 */ /* 0x000fe20003800200 */
[----:B------:R-:W-:-:S03]  /*4b90*/  LOP3.LUT R9, R9, R8, RZ, 0x3c, !PT ;  /* 0x0000000809097212 */ /* 0x000fc600078e3cff */
[----:B------:R-:W-:Y:S01]  /*4ba0*/  IMAD.X R5, RZ, RZ, ~R7, P0 ;  /* 0x000000ffff057224 */ /* 0x000fe200000e0e07 */
[----:B------:R-:W-:-:S03]  /*4bb0*/  LOP3.LUT R8, R9, R8, RZ, 0x3c, !PT ;  /* 0x0000000809087212 */ /* 0x000fc600078e3cff */
[----:B------:R-:W-:Y:S01]  /*4bc0*/  IMAD R5, R5, R12, RZ ;  /* 0x0000000c05057224 */ /* 0x000fe200078e02ff */
[----:B------:R-:W-:-:S03]  /*4bd0*/  LOP3.LUT R9, R9, R8, RZ, 0x3c, !PT ;  /* 0x0000000809097212 */ /* 0x000fc600078e3cff */
[-C--:B------:R-:W-:Y:S02]  /*4be0*/  IMAD R5, R13, R15.reuse, R5 ;  /* 0x0000000f0d057224 */ /* 0x080fe400078e0205 */
[----:B------:R-:W-:-:S05]  /*4bf0*/  IMAD.WIDE.U32 R8, R12, R15, R8 ;  /* 0x0000000f0c087225 */ /* 0x000fca00078e0008 */
        /* <DEDUP_REMOVED lines=24> */
.L_x_68:
        /* <DEDUP_REMOVED lines=8> */
.L_x_69:
[----:B------:R-:W-:Y:S05]  /*4e00*/  BSYNC.RECONVERGENT B0 ;  /* 0x0000000000007941 */ /* 0x000fea0003800200 */
.L_x_67:
[----:B------:R-:W-:Y:S01]  /*4e10*/  IMAD.MOV.U32 R2, RZ, RZ, R6 ;  /* 0x000000ffff027224 */ /* 0x000fe200078e0006 */
[----:B------:R-:W-:-:S05]  /*4e20*/  MOV R3, R7 ;  /* 0x0000000700037202 */ /* 0x000fca0000000f00 */
[----:B------:R0:W-:Y:S04]  /*4e30*/  STL.64 [UR8+0x88], R2 ;  /* 0x00008802ff007987 */ /* 0x0001e80008100a08 */
[----:B------:R-:W2:Y:S01]  /*4e40*/  LDL.64 R12, [UR7+0x30] ;  /* 0x00003007ff0c7983 */ /* 0x000ea20008100a00 */
        /* <DEDUP_REMOVED lines=8> */
[----:B--2---:R-:W-:-:S04]  /*4ed0*/  LOP3.LUT R0, R15, R13, RZ, 0xfc, !PT ;  /* 0x0000000d0f007212 */ /* 0x004fc800078efcff */
[----:B------:R-:W-:-:S13]  /*4ee0*/  ISETP.NE.U32.AND P0, PT, R0, RZ, PT ;  /* 0x000000ff0000720c */ /* 0x000fda0003f05070 */
[----:B0-----:R-:W-:Y:S05]  /*4ef0*/  @P0 BRA `(.L_x_71) ;  /* 0x0000000000500947 */ /* 0x001fea0003800000 */
        /* <DEDUP_REMOVED lines=20> */
.L_x_71:
        /* <DEDUP_REMOVED lines=8> */
.L_x_72:
[----:B------:R-:W-:Y:S05]  /*50c0*/  BSYNC.RECONVERGENT B0 ;  /* 0x0000000000007941 */ /* 0x000fea0003800200 */
.L_x_70:
[----:B------:R-:W-:Y:S01]  /*50d0*/  MOV R2, R6 ;  /* 0x0000000600027202 */ /* 0x000fe20000000f00 */
[----:B------:R-:W-:-:S05]  /*50e0*/  IMAD.MOV.U32 R3, RZ, RZ, R7 ;  /* 0x000000ffff037224 */ /* 0x000fca00078e0007 */
[----:B------:R0:W-:Y:S04]  /*50f0*/  STL.64 [UR8+0x90], R2 ;  /* 0x00009002ff007987 */ /* 0x0001e80008100a08 */
[----:B------:R-:W2:Y:S01]  /*5100*/  LDL.64 R10, [UR7+0x38] ;  /* 0x00003807ff0a7983 */ /* 0x000ea20008100a00 */
        /* <DEDUP_REMOVED lines=31> */
.L_x_74:
        /* <DEDUP_REMOVED lines=8> */
.L_x_75:
[----:B------:R-:W-:Y:S05]  /*5380*/  BSYNC.RECONVERGENT B0 ;  /* 0x0000000000007941 */ /* 0x000fea0003800200 */
.L_x_73:
        /* <DEDUP_REMOVED lines=35> */
.L_x_77:
        /* <DEDUP_REMOVED lines=8> */
.L_x_78:
[----:B------:R-:W-:Y:S05]  /*5640*/  BSYNC.RECONVERGENT B0 ;  /* 0x0000000000007941 */ /* 0x000fea0003800200 */
.L_x_76:
        /* <DEDUP_REMOVED lines=35> */
.L_x_80:
        /* <DEDUP_REMOVED lines=8> */
.L_x_81:
[----:B------:R-:W-:Y:S05]  /*5900*/  BSYNC.RECONVERGENT B0 ;  /* 0x0000000000007941 */ /* 0x000fea0003800200 */
.L_x_79:
        /* <DEDUP_REMOVED lines=35> */
.L_x_83:
        /* <DEDUP_REMOVED lines=8> */
.L_x_84:
[----:B------:R-:W-:Y:S05]  /*5bc0*/  BSYNC.RECONVERGENT B0 ;  /* 0x0000000000007941 */ /* 0x000fea0003800200 */
.L_x_82:
        /* <DEDUP_REMOVED lines=35> */
.L_x_86:
        /* <DEDUP_REMOVED lines=8> */
.L_x_87:
[----:B------:R-:W-:Y:S05]  /*5e80*/  BSYNC.RECONVERGENT B0 ;  /* 0x0000000000007941 */ /* 0x000fea0003800200 */
.L_x_85:
[----:B------:R-:W-:Y:S01]  /*5e90*/  IMAD.MOV.U32 R2, RZ, RZ, R6 ;  /* 0x000000ffff027224 */ /* 0x000fe200078e0006 */
[----:B------:R-:W-:Y:S01]  /*5ea0*/  MOV R3, R7 ;  /* 0x0000000700037202 */ /* 0x000fe20000000f00 */
[----:B------:R-:W-:Y:S01]  /*5eb0*/  UIADD3 UR4, UPT, UPT, UR4, 0x8, URZ ;  /* 0x0000000804047890 */ /* 0x000fe2000fffe0ff */
[----:B------:R-:W-:Y:S02]  /*5ec0*/  IADD3 R13, P0, PT, RZ, -R6, RZ ;  /* 0x80000006ff0d7210 */ /* 0x000fe40007f1e0ff */
[----:B------:R-:W-:Y:S01]  /*5ed0*/  MOV R8, R14 ;  /* 0x0000000e00087202 */ /* 0x000fe20000000f00 */
[----:B------:R2:W-:Y:S02]  /*5ee0*/  STL.64 [UR8+0xb8], R2 ;  /* 0x0000b802ff007987 */ /* 0x0005e40008100a08 */
[----:B------:R-:W-:Y:S02]  /*5ef0*/  IMAD.X R7, RZ, RZ, ~R7, P0 ;  /* 0x000000ffff077224 */ /* 0x000fe400000e0e07 */
[----:B------:R-:W-:-:S04]  /*5f00*/  IMAD.WIDE.U32 R4, R10, R13, R8 ;  /* 0x0000000d0a047225 */ /* 0x000fc800078e0008 */
[----:B------:R-:W-:Y:S02]  /*5f10*/  IMAD R7, R7, R10, RZ ;  /* 0x0000000a07077224 */ /* 0x000fe400078e02ff */
[----:B------:R-:W-:Y:S02]  /*5f20*/  IMAD.MOV.U32 R9, RZ, RZ, R4 ;  /* 0x000000ffff097224 */ /* 0x000fe400078e0004 */
[----:B------:R-:W-:-:S05]  /*5f30*/  IMAD R7, R11, R13, R7 ;  /* 0x0000000d0b077224 */ /* 0x000fca00078e0207 */
[----:B--2---:R-:W-:-:S07]  /*5f40*/  IADD3 R8, PT, PT, R5, R7, RZ ;  /* 0x0000000705087210 */ /* 0x004fce0007ffe0ff */
.L_x_63:
        /* <DEDUP_REMOVED lines=32> */
.L_x_90:
        /* <DEDUP_REMOVED lines=8> */
.L_x_91:
[----:B------:R-:W-:Y:S05]  /*61d0*/  BSYNC.RECONVERGENT B0 ;  /* 0x0000000000007941 */ /* 0x000fea0003800200 */
.L_x_89:
        /* <DEDUP_REMOVED lines=38> */
.L_x_93:
[----:B------:R-:W-:Y:S01]  /*6440*/  IMAD.MOV.U32 R20, RZ, RZ, R8 ;  /* 0x000000ffff147224 */ /* 0x000fe200078e0008 */
[----:B------:R-:W-:Y:S01]  /*6450*/  MOV R19, R15 ;  /* 0x0000000f00137202 */ /* 0x000fe20000000f00 */
[----:B------:R-:W-:Y:S01]  /*6460*/  IMAD.MOV.U32 R17, RZ, RZ, R11 ;  /* 0x000000ffff117224 */ /* 0x000fe200078e000b */
[----:B------:R-:W-:Y:S02]  /*6470*/  MOV R18, R10 ;  /* 0x0000000a00127202 */ /* 0x000fe40000000f00 */
[----:B------:R-:W-:-:S07]  /*6480*/  MOV R16, 0x64a0 ;  /* 0x000064a000107802 */ /* 0x000fce0000000f00 */
[----:B-1----:R-:W-:Y:S05]  /*6490*/  CALL.REL.NOINC `($__internal_0_$__cuda_sm20_div_s64) ;  /* 0x0000001400787944 */ /* 0x002fea0003c00000 */
[----:B------:R-:W-:Y:S02]  /*64a0*/  MOV R7, R6 ;  /* 0x0000000600077202 */ /* 0x000fe40000000f00 */
[----:B------:R-:W-:-:S07]  /*64b0*/  MOV R6, R3 ;  /* 0x0000000300067202 */ /* 0x000fce0000000f00 */
.L_x_94:
[----:B------:R-:W-:Y:S05]  /*64c0*/  BSYNC.RECONVERGENT B0 ;  /* 0x0000000000007941 */ /* 0x000fea0003800200 */
.L_x_92:
[----:B------:R-:W-:Y:S01]  /*64d0*/  IMAD.MOV.U32 R2, RZ, RZ, R6 ;  /* 0x000000ffff027224 */ /* 0x000fe200078e0006 */
[----:B------:R-:W-:-:S05]  /*64e0*/  MOV R3, R7 ;  /* 0x0000000700037202 */ /* 0x000fca0000000f00 */
        /* <DEDUP_REMOVED lines=30> */
[----:B------:R-:W-:Y:S02]  /*66d0*/  @P1 IADD3 R6, PT, PT, R6, 0x1, RZ ;  /* 0x0000000106061810 */ /* 0x000fe40007ffe0ff */
[----:B------:R-:W-:Y:S01]  /*66e0*/  @!P2 LOP3.LUT R6, RZ, R12, RZ, 0x33, !PT ;  /* 0x0000000cff06a212 */ /* 0x000fe200078e33ff */
[----:B------:R-:W-:Y:S06]  /*66f0*/  BRA `(.L_x_97) ;  /* 0x0000000000207947 */ /* 0x000fec0003800000 */
.L_x_96:
[----:B------:R-:W-:Y:S01]  /*6700*/  MOV R20, R8 ;  /* 0x0000000800147202 */ /* 0x000fe20000000f00 */
[----:B------:R-:W-:Y:S01]  /*6710*/  IMAD.MOV.U32 R18, RZ, RZ, R12 ;  /* 0x000000ffff127224 */ /* 0x000fe200078e000c */
[----:B------:R-:W-:Y:S02]  /*6720*/  MOV R19, R15 ;  /* 0x0000000f00137202 */ /* 0x000fe40000000f00 */
[----:B------:R-:W-:Y:S02]  /*6730*/  MOV R17, R13 ;  /* 0x0000000d00117202 */ /* 0x000fe40000000f00 */
[----:B------:R-:W-:-:S07]  /*6740*/  MOV R16, 0x6760 ;  /* 0x0000676000107802 */ /* 0x000fce0000000f00 */
[----:B-1----:R-:W-:Y:S05]  /*6750*/  CALL.REL.NOINC `($__internal_0_$__cuda_sm20_div_s64) ;  /* 0x0000001000c87944 */ /* 0x002fea0003c00000 */
[----:B------:R-:W-:Y:S01]  /*6760*/  MOV R7, R6 ;  /* 0x0000000600077202 */ /* 0x000fe20000000f00 */
[----:B------:R-:W-:-:S07]  /*6770*/  IMAD.MOV.U32 R6, RZ, RZ, R3 ;  /* 0x000000ffff067224 */ /* 0x000fce00078e0003 */
.L_x_97:
[----:B------:R-:W-:Y:S05]  /*6780*/  BSYNC.RECONVERGENT B0 ;  /* 0x0000000000007941 */ /* 0x000fea0003800200 */
.L_x_95:
[----:B------:R-:W-:Y:S02]  /*6790*/  MOV R2, R6 ;  /* 0x0000000600027202 */ /* 0x000fe40000000f00 */
        /* <DEDUP_REMOVED lines=15> */
[----:B------:R-:W-:Y:S02]  /*6890*/  IADD3 R5, PT, PT, RZ, -R10, RZ ;  /* 0x8000000aff057210 */ /* 0x000fe40007ffe0ff */
[----:B------:R-:W-:Y:S02]  /*68a0*/  ISETP.NE.U32.AND P2, PT, R10, RZ, PT ;  /* 0x000000ff0a00720c */ /* 0x000fe40003f45070 */
[----:B------:R-:W-:-:S03]  /*68b0*/  MOV R7, RZ ;  /* 0x000000ff00077202 */ /* 0x000fc60000000f00 */
[----:B0-----:R-:W0:Y:S02]  /*68c0*/  MUFU.RCP R0, R0 ;  /* 0x0000000000007308 */ /* 0x001e240000001000 */
[----:B0-----:R-:W-:-:S06]  /*68d0*/  VIADD R2, R0, 0xffffffe ;  /* 0x0ffffffe00027836 */ /* 0x001fcc0000000000 */
        /* <DEDUP_REMOVED lines=8> */
[----:B------:R-:W-:Y:S02]  /*6960*/  @P0 IADD3 R3, PT, PT, -R10, R3, RZ ;  /* 0x000000030a030210 */ /* 0x000fe40007ffe1ff */
[----:B------:R-:W-:Y:S02]  /*6970*/  @P0 IADD3 R6, PT, PT, R6, 0x1, RZ ;  /* 0x0000000106060810 */ /* 0x000fe40007ffe0ff */
[----:B------:R-:W-:-:S13]  /*6980*/  ISETP.GE.U32.AND P1, PT, R3, R10, PT ;  /* 0x0000000a0300720c */ /* 0x000fda0003f26070 */
[----:B------:R-:W-:Y:S01]  /*6990*/  @P1 VIADD R6, R6, 0x1 ;  /* 0x0000000106061836 */ /* 0x000fe20000000000 */
[----:B------:R-:W-:Y:S01]  /*69a0*/  @!P2 LOP3.LUT R6, RZ, R10, RZ, 0x33, !PT ;  /* 0x0000000aff06a212 */ /* 0x000fe200078e33ff */
[----:B------:R-:W-:Y:S06]  /*69b0*/  BRA `(.L_x_100) ;  /* 0x0000000000207947 */ /* 0x000fec0003800000 */
.L_x_99:
[----:B------:R-:W-:Y:S01]  /*69c0*/  MOV R20, R14 ;  /* 0x0000000e00147202 */ /* 0x000fe20000000f00 */
[----:B------:R-:W-:Y:S01]  /*69d0*/  IMAD.MOV.U32 R19, RZ, RZ, R9 ;  /* 0x000000ffff137224 */ /* 0x000fe200078e0009 */
[----:B------:R-:W-:Y:S02]  /*69e0*/  MOV R18, R10 ;  /* 0x0000000a00127202 */ /* 0x000fe40000000f00 */
[----:B------:R-:W-:Y:S02]  /*69f0*/  MOV R17, R11 ;  /* 0x0000000b00117202 */ /* 0x000fe40000000f00 */
[----:B------:R-:W-:-:S07]  /*6a00*/  MOV R16, 0x6a20 ;  /* 0x00006a2000107802 */ /* 0x000fce0000000f00 */
[----:B-1----:R-:W-:Y:S05]  /*6a10*/  CALL.REL.NOINC `($__internal_0_$__cuda_sm20_div_s64) ;  /* 0x0000001000187944 */ /* 0x002fea0003c00000 */
[----:B------:R-:W-:Y:S01]  /*6a20*/  IMAD.MOV.U32 R7, RZ, RZ, R6 ;  /* 0x000000ffff077224 */ /* 0x000fe200078e0006 */
[----:B------:R-:W-:-:S07]  /*6a30*/  MOV R6, R3 ;  /* 0x0000000300067202 */ /* 0x000fce0000000f00 */
.L_x_100:
[----:B------:R-:W-:Y:S05]  /*6a40*/  BSYNC.RECONVERGENT B0 ;  /* 0x0000000000007941 */ /* 0x000fea0003800200 */
.L_x_98:
[-C--:B------:R-:W-:Y:S01]  /*6a50*/  MOV R2, R6.reuse ;  /* 0x0000000600027202 */ /* 0x080fe20000000f00 */
[----:B------:R-:W-:Y:S01]  /*6a60*/  IMAD.MOV.U32 R3, RZ, RZ, R7 ;  /* 0x000000ffff037224 */ /* 0x000fe200078e0007 */
[----:B------:R-:W-:Y:S01]  /*6a70*/  IADD3 R13, P0, PT, RZ, -R6, RZ ;  /* 0x80000006ff0d7210 */ /* 0x000fe20007f1e0ff */
[----:B------:R-:W-:Y:S01]  /*6a80*/  UIADD3 UR4, UPT, UPT, UR4, 0x4, URZ ;  /* 0x0000000404047890 */ /* 0x000fe2000fffe0ff */
[----:B------:R-:W-:Y:S02]  /*6a90*/  MOV R8, R14 ;  /* 0x0000000e00087202 */ /* 0x000fe40000000f00 */
[----:B------:R2:W-:Y:S01]  /*6aa0*/  STL.64 [UR5+0x98], R2 ;  /* 0x00009802ff007987 */ /* 0x0005e20008100a05 */
[----:B------:R-:W-:Y:S02]  /*6ab0*/  IADD3.X R7, PT, PT, RZ, ~R7, RZ, P0, !PT ;  /* 0x80000007ff077210 */ /* 0x000fe400007fe4ff */
[----:B------:R-:W-:-:S04]  /*6ac0*/  IMAD.WIDE.U32 R4, R10, R13, R8 ;  /* 0x0000000d0a047225 */ /* 0x000fc800078e0008 */
[----:B------:R-:W-:Y:S02]  /*6ad0*/  IMAD R7, R7, R10, RZ ;  /* 0x0000000a07077224 */ /* 0x000fe400078e02ff */
[----:B------:R-:W-:Y:S02]  /*6ae0*/  IMAD.MOV.U32 R9, RZ, RZ, R4 ;  /* 0x000000ffff097224 */ /* 0x000fe400078e0004 */
[----:B------:R-:W-:-:S05]  /*6af0*/  IMAD R7, R11, R13, R7 ;  /* 0x0000000d0b077224 */ /* 0x000fca00078e0207 */
[----:B--2---:R-:W-:-:S07]  /*6b00*/  IADD3 R8, PT, PT, R5, R7, RZ ;  /* 0x0000000705087210 */ /* 0x004fce0007ffe0ff */
.L_x_88:
[----:B------:R-:W-:-:S09]  /*6b10*/  UISETP.NE.AND UP0, UPT, UR7, URZ, UPT ;  /* 0x000000ff0700728c */ /* 0x000fd2000bf05270 */
[----:B------:R-:W-:Y:S05]  /*6b20*/  BRA.U !UP0, `(.L_x_62) ;  /* 0x0000000108d87547 */ /* 0x000fea000b800000 */
[----:B------:R-:W-:Y:S02]  /*6b30*/  UIMAD UR6, UR4, 0x8, UR6 ;  /* 0x00000008040678a4 */ /* 0x000fe4000f8e0206 */
[----:B------:R-:W-:Y:S02]  /*6b40*/  UIMAD UR5, UR4, 0x8, UR9 ;  /* 0x00000008040578a4 */ /* 0x000fe4000f8e0209 */
[----:B------:R-:W-:-:S12]  /*6b50*/  UIADD3 UR4, UPT, UPT, -UR7, URZ, URZ ;  /* 0x000000ff07047290 */ /* 0x000fd8000fffe1ff */
.L_x_104:
[----:B--2---:R-:W2:Y:S01]  /*6b60*/  LDL.64 R10, [UR5] ;  /* 0x00000005ff0a7983 */ /* 0x004ea20008100a00 */
[----:B------:R-:W-:Y:S01]  /*6b70*/  BSSY.RECONVERGENT B0, `(.L_x_101) ;  /* 0x0000020000007945 */ /* 0x000fe20003800200 */
[----:B--2---:R-:W-:-:S04]  /*6b80*/  LOP3.LUT R0, R8, R11, RZ, 0xfc, !PT ;  /* 0x0000000b08007212 */ /* 0x004fc800078efcff */
[----:B------:R-:W-:-:S13]  /*6b90*/  ISETP.NE.U32.AND P0, PT, R0, RZ, PT ;  /* 0x000000ff0000720c */ /* 0x000fda0003f05070 */
[----:B------:R-:W-:Y:S05]  /*6ba0*/  @P0 BRA `(.L_x_102) ;  /* 0x0000000000500947 */ /* 0x000fea0003800000 */
[----:B------:R-:W2:Y:S01]  /*6bb0*/  I2F.U32.RP R0, R10 ;  /* 0x0000000a00007306 */ /* 0x000ea20000209000 */
[----:B0-----:R-:W-:Y:S01]  /*6bc0*/  IMAD.MOV R5, RZ, RZ, -R10 ;  /* 0x000000ffff057224 */ /* 0x001fe200078e0a0a */
[----:B------:R-:W-:Y:S01]  /*6bd0*/  ISETP.NE.U32.AND P2, PT, R10, RZ, PT ;  /* 0x000000ff0a00720c */ /* 0x000fe20003f45070 */
[----:B------:R-:W-:-:S05]  /*6be0*/  IMAD.MOV.U32 R7, RZ, RZ, RZ ;  /* 0x000000ffff077224 */ /* 0x000fca00078e00ff */
[----:B--2---:R-:W0:Y:S02]  /*6bf0*/  MUFU.RCP R0, R0 ;  /* 0x0000000000007308 */ /* 0x004e240000001000 */
        /* <DEDUP_REMOVED lines=15> */
.L_x_102:
[----:B------:R-:W-:Y:S01]  /*6cf0*/  MOV R20, R9 ;  /* 0x0000000900147202 */ /* 0x000fe20000000f00 */
[----:B------:R-:W-:Y:S01]  /*6d00*/  IMAD.MOV.U32 R18, RZ, RZ, R10 ;  /* 0x000000ffff127224 */ /* 0x000fe200078e000a */
[----:B------:R-:W-:Y:S02]  /*6d10*/  MOV R19, R8 ;  /* 0x0000000800137202 */ /* 0x000fe40000000f00 */
[----:B------:R-:W-:Y:S02]  /*6d20*/  MOV R17, R11 ;  /* 0x0000000b00117202 */ /* 0x000fe40000000f00 */
[----:B------:R-:W-:-:S07]  /*6d30*/  MOV R16, 0x6d50 ;  /* 0x00006d5000107802 */ /* 0x000fce0000000f00 */
[----:B01----:R-:W-:Y:S05]  /*6d40*/  CALL.REL.NOINC `($__internal_0_$__cuda_sm20_div_s64) ;  /* 0x0000000c004c7944 */ /* 0x003fea0003c00000 */
[----:B------:R-:W-:Y:S01]  /*6d50*/  MOV R7, R6 ;  /* 0x0000000600077202 */ /* 0x000fe20000000f00 */
[----:B------:R-:W-:-:S07]  /*6d60*/  IMAD.MOV.U32 R6, RZ, RZ, R3 ;  /* 0x000000ffff067224 */ /* 0x000fce00078e0003 */
.L_x_103:
[----:B------:R-:W-:Y:S05]  /*6d70*/  BSYNC.RECONVERGENT B0 ;  /* 0x0000000000007941 */ /* 0x000fea0003800200 */
.L_x_101:
[----:B------:R-:W-:Y:S01]  /*6d80*/  IADD3 R13, P0, PT, RZ, -R6, RZ ;  /* 0x80000006ff0d7210 */ /* 0x000fe20007f1e0ff */
[----:B------:R-:W-:Y:S01]  /*6d90*/  UIADD3 UR4, UPT, UPT, UR4, 0x1, URZ ;  /* 0x0000000104047890 */ /* 0x000fe2000fffe0ff */
[----:B------:R-:W-:Y:S01]  /*6da0*/  MOV R3, R7 ;  /* 0x0000000700037202 */ /* 0x000fe20000000f00 */
[----:B------:R-:W-:Y:S01]  /*6db0*/  UIADD3 UR5, UPT, UPT, UR5, 0x8, URZ ;  /* 0x0000000805057890 */ /* 0x000fe2000fffe0ff */
[----:B------:R-:W-:Y:S01]  /*6dc0*/  MOV R4, R9 ;  /* 0x0000000900047202 */ /* 0x000fe20000000f00 */
[----:B------:R-:W-:Y:S01]  /*6dd0*/  IMAD.X R7, RZ, RZ, ~R7, P0 ;  /* 0x000000ffff077224 */ /* 0x000fe200000e0e07 */
[----:B------:R-:W-:Y:S01]  /*6de0*/  UISETP.NE.AND UP0, UPT, UR4, URZ, UPT ;  /* 0x000000ff0400728c */ /* 0x000fe2000bf05270 */
[----:B------:R-:W-:Y:S02]  /*6df0*/  MOV R5, R8 ;  /* 0x0000000800057202 */ /* 0x000fe40000000f00 */
[----:B------:R-:W-:Y:S01]  /*6e00*/  IMAD R7, R7, R10, RZ ;  /* 0x0000000a07077224 */ /* 0x000fe200078e02ff */
[----:B------:R-:W-:Y:S01]  /*6e10*/  MOV R2, R6 ;  /* 0x0000000600027202 */ /* 0x000fe20000000f00 */
[----:B------:R-:W-:-:S04]  /*6e20*/  IMAD.WIDE.U32 R4, R10, R13, R4 ;  /* 0x0000000d0a047225 */ /* 0x000fc800078e0004 */
[----:B------:R2:W-:Y:S01]  /*6e30*/  STL.64 [UR6], R2 ;  /* 0x00000002ff007987 */ /* 0x0005e20008100a06 */
[----:B------:R-:W-:Y:S01]  /*6e40*/  IMAD R7, R11, R13, R7 ;  /* 0x0000000d0b077224 */ /* 0x000fe200078e0207 */
[----:B------:R-:W-:Y:S01]  /*6e50*/  UIADD3 UR6, UPT, UPT, UR6, 0x8, URZ ;  /* 0x0000000806067890 */ /* 0x000fe2000fffe0ff */
[----:B------:R-:W-:-:S03]  /*6e60*/  IMAD.MOV.U32 R9, RZ, RZ, R4 ;  /* 0x000000ffff097224 */ /* 0x000fc600078e0004 */
[----:B------:R-:W-:Y:S01]  /*6e70*/  IADD3 R8, PT, PT, R5, R7, RZ ;  /* 0x0000000705087210 */ /* 0x000fe20007ffe0ff */
[----:B------:R-:W-:Y:S07]  /*6e80*/  BRA.U UP0, `(.L_x_104) ;  /* 0xfffffffd00347547 */ /* 0x000fee000b83ffff */
.L_x_62:
[----:B------:R-:W3:Y:S01]  /*6e90*/  LDCU UR6, c[0x0][0x3a8] ;  /* 0x00007500ff0677ac */ /* 0x000ee20008000800 */
[----:B--2---:R-:W-:Y:S01]  /*6ea0*/  HFMA2 R3, -RZ, RZ, 0, 0 ;  /* 0x00000000ff037431 */ /* 0x004fe200000001ff */
[----:B------:R-:W-:Y:S01]  /*6eb0*/  CS2R R20, SRZ ;  /* 0x0000000000147805 */ /* 0x000fe2000001ff00 */
[----:B---3--:R-:W-:Y:S02]  /*6ec0*/  UISETP.GE.U32.AND UP0, UPT, UR6, 0x8, UPT ;  /* 0x000000080600788c */ /* 0x008fe4000bf06070 */
[----:B------:R-:W-:-:S04]  /*6ed0*/  ULOP3.LUT UR12, UR6, 0x7, URZ, 0xc0, !UPT ;  /* 0x00000007060c7892 */ /* 0x000fc8000f8ec0ff */
[----:B------:R-:W-:-:S03]  /*6ee0*/  UISETP.NE.AND UP1, UPT, UR12, URZ, UPT ;  /* 0x000000ff0c00728c */ /* 0x000fc6000bf25270 */
[----:B------:R-:W-:Y:S08]  /*6ef0*/  BRA.U !UP0, `(.L_x_105) ;  /* 0x0000000508587547 */ /* 0x000ff0000b800000 */
[----:B------:R-:W2:Y:S01]  /*6f00*/  LDCU.64 UR4, c[0x0][0x3a0] ;  /* 0x00007400ff0477ac */ /* 0x000ea20008000a00 */
[C---:B------:R-:W-:Y:S01]  /*6f10*/  VIADD R0, R1.reuse, 0xa0 ;  /* 0x000000a001007836 */ /* 0x040fe20000000000 */
[----:B------:R-:W-:Y:S02]  /*6f20*/  IADD3 R2, PT, PT, R1, 0x20, RZ ;  /* 0x0000002001027810 */ /* 0x000fe40007ffe0ff */
[----:B------:R-:W-:Y:S01]  /*6f30*/  CS2R R20, SRZ ;  /* 0x0000000000147805 */ /* 0x000fe2000001ff00 */
[----:B------:R-:W-:-:S04]  /*6f40*/  ULOP3.LUT UR7, UR6, 0x7ffffff8, URZ, 0xc0, !UPT ;  /* 0x7ffffff806077892 */ /* 0x000fc8000f8ec0ff */
[----:B------:R-:W-:Y:S02]  /*6f50*/  UIADD3 UR8, UPT, UPT, -UR7, URZ, URZ ;  /* 0x000000ff07087290 */ /* 0x000fe4000fffe1ff */
[----:B------:R-:W-:Y:S01]  /*6f60*/  MOV R3, UR7 ;  /* 0x0000000700037c02 */ /* 0x000fe20008000f00 */
[----:B--2---:R-:W-:-:S04]  /*6f70*/  UIADD3 UR4, UP0, UPT, UR4, 0x10, URZ ;  /* 0x0000001004047890 */ /* 0x004fc8000ff1e0ff */
[----:B------:R-:W-:Y:S02]  /*6f80*/  UIADD3.X UR5, UPT, UPT, URZ, UR5, URZ, UP0, !UPT ;  /* 0x00000005ff057290 */ /* 0x000fe400087fe4ff */
[----:B------:R-:W-:-:S04]  /*6f90*/  IMAD.U32 R24, RZ, RZ, UR4 ;  /* 0x00000004ff187e24 */ /* 0x000fc8000f8e00ff */
[----:B------:R-:W-:-:S07]  /*6fa0*/  MOV R25, UR5 ;  /* 0x0000000500197c02 */ /* 0x000fce0008000f00 */
.L_x_106:
[----:B0-----:R-:W2:Y:S04]  /*6fb0*/  LDL.128 R12, [R0+-0x20] ;  /* 0xffffe000000c7983 */ /* 0x001ea80000100c00 */
[----:B------:R-:W2:Y:S04]  /*6fc0*/  LDG.E.CONSTANT R7, desc[UR10][R24.64+-0x10] ;  /* 0xfffff00a18077981 */ /* 0x000ea8000c1e9900 */
[----:B------:R-:W3:Y:S04]  /*6fd0*/  LDL.128 R16, [R2+-0x20] ;  /* 0xffffe00002107983 */ /* 0x000ee80000100c00 */
[----:B------:R-:W4:Y:S04]  /*6fe0*/  LDG.E.CONSTANT R27, desc[UR10][R24.64+-0xc] ;  /* 0xfffff40a181b7981 */ /* 0x000f28000c1e9900 */
[----:B------:R-:W5:Y:S04]  /*6ff0*/  LDL.128 R8, [R0+-0x10] ;  /* 0xfffff00000087983 */ /* 0x000f680000100c00 */
[----:B------:R-:W5:Y:S04]  /*7000*/  LDG.E.CONSTANT R23, desc[UR10][R24.64+-0x8] ;  /* 0xfffff80a18177981 */ /* 0x000f68000c1e9900 */
[----:B------:R-:W5:Y:S01]  /*7010*/  LDG.E.CONSTANT R26, desc[UR10][R24.64+-0x4] ;  /* 0xfffffc0a181a7981 */ /* 0x000f62000c1e9900 */
[----:B--2---:R-:W-:-:S02]  /*7020*/  IADD3 R5, P0, PT, R12, R7, RZ ;  /* 0x000000070c057210 */ /* 0x004fc40007f1e0ff */
[----:B------:R-:W-:Y:S02]  /*7030*/  MOV R12, R21 ;  /* 0x00000015000c7202 */ /* 0x000fe40000000f00 */
[----:B------:R-:W-:Y:S01]  /*7040*/  LEA.HI.X.SX32 R7, R7, R13, 0x1, P0 ;  /* 0x0000000d07077211 */ /* 0x000fe200000f0eff */
[----:B------:R-:W-:-:S04]  /*7050*/  IMAD.MOV.U32 R13, RZ, RZ, R20 ;  /* 0x000000ffff0d7224 */ /* 0x000fc800078e0014 */
[----:B---3--:R-:W-:Y:S02]  /*7060*/  IMAD R7, R7, R16, RZ ;  /* 0x0000001007077224 */ /* 0x008fe400078e02ff */
[----:B------:R-:W-:-:S04]  /*7070*/  IMAD.WIDE.U32 R12, R16, R5, R12 ;  /* 0x00000005100c7225 */ /* 0x000fc800078e000c */
[----:B------:R-:W-:Y:S01]  /*7080*/  IMAD R21, R17, R5, R7 ;  /* 0x0000000511157224 */ /* 0x000fe200078e0207 */
[----:B----4-:R-:W-:Y:S01]  /*7090*/  IADD3 R17, P0, PT, R14, R27, RZ ;  /* 0x0000001b0e117210 */ /* 0x010fe20007f1e0ff */
[----:B------:R-:W2:Y:S03]  /*70a0*/  LDL.128 R4, [R2+-0x10] ;  /* 0xfffff00002047983 */ /* 0x000ea60000100c00 */
[----:B------:R-:W-:Y:S02]  /*70b0*/  LEA.HI.X.SX32 R15, R27, R15, 0x1, P0 ;  /* 0x0000000f1b0f7211 */ /* 0x000fe400000f0eff */
[----:B------:R-:W-:Y:S01]  /*70c0*/  IADD3 R13, PT, PT, R13, R21, RZ ;  /* 0x000000150d0d7210 */ /* 0x000fe20007ffe0ff */
[----:B------:R-:W3:Y:S02]  /*70d0*/  LDG.E.CONSTANT R27, desc[UR10][R24.64] ;  /* 0x0000000a181b7981 */ /* 0x000ee4000c1e9900 */
[----:B------:R-:W-:-:S04]  /*70e0*/  IMAD R15, R15, R18, RZ ;  /* 0x000000120f0f7224 */ /* 0x000fc800078e02ff */
[-C--:B------:R-:W-:Y:S02]  /*70f0*/  IMAD R21, R19, R17.reuse, R15 ;  /* 0x0000001113157224 */ /* 0x080fe400078e020f */
[----:B------:R-:W-:Y:S02]  /*7100*/  IMAD.WIDE.U32 R18, R18, R17, R12 ;  /* 0x0000001112127225 */ /* 0x000fe400078e000c */
[----:B------:R-:W3:Y:S02]  /*7110*/  LDL.128 R12, [R0] ;  /* 0x00000000000c7983 */ /* 0x000ee40000100c00 */
[----:B------:R-:W-:Y:S01]  /*7120*/  IMAD.MOV.U32 R20, RZ, RZ, R18 ;  /* 0x000000ffff147224 */ /* 0x000fe200078e0012 */
[----:B------:R-:W-:Y:S02]  /*7130*/  IADD3 R21, PT, PT, R19, R21, RZ ;  /* 0x0000001513157210 */ /* 0x000fe40007ffe0ff */
[----:B------:R-:W4:Y:S01]  /*7140*/  LDL.128 R16, [R2] ;  /* 0x0000000002107983 */ /* 0x000f220000100c00 */
[----:B-----5:R-:W-:-:S04]  /*7150*/  IADD3 R8, P0, PT, R8, R23, RZ ;  /* 0x0000001708087210 */ /* 0x020fc80007f1e0ff */
[----:B------:R-:W-:-:S05]  /*7160*/  LEA.HI.X.SX32 R9, R23, R9, 0x1, P0 ;  /* 0x0000000917097211 */ /* 0x000fca00000f0eff */
[----:B--2---:R-:W-:-:S04]  /*7170*/  IMAD R9, R9, R4, RZ ;  /* 0x0000000409097224 */ /* 0x004fc800078e02ff */
[----:B------:R-:W-:Y:S01]  /*7180*/  IMAD R23, R5, R8, R9 ;  /* 0x0000000805177224 */ /* 0x000fe200078e0209 */
[----:B------:R-:W-:Y:S01]  /*7190*/  IADD3 R9, P0, PT, R10, R26, RZ ;  /* 0x0000001a0a097210 */ /* 0x000fe20007f1e0ff */
[----:B------:R-:W-:Y:S02]  /*71a0*/  IMAD.WIDE.U32 R4, R4, R8, R20 ;  /* 0x0000000804047225 */ /* 0x000fe400078e0014 */
[----:B------:R-:W2:Y:S01]  /*71b0*/  LDG.E.CONSTANT R21, desc[UR10][R24.64+0x4] ;  /* 0x0000040a18157981 */ /* 0x000ea2000c1e9900 */
[----:B------:R-:W-:Y:S02]  /*71c0*/  LEA.HI.X.SX32 R11, R26, R11, 0x1, P0 ;  /* 0x0000000b1a0b7211 */ /* 0x000fe400000f0eff */
[----:B------:R-:W-:-:S03]  /*71d0*/  IADD3 R5, PT, PT, R5, R23, RZ ;  /* 0x0000001705057210 */ /* 0x000fc60007ffe0ff */
[----:B------:R-:W-:Y:S01]  /*71e0*/  IMAD R23, R11, R6, RZ ;  /* 0x000000060b177224 */ /* 0x000fe200078e02ff */
[----:B---3--:R-:W-:-:S03]  /*71f0*/  IADD3 R11, P0, PT, R12, R27, RZ ;  /* 0x0000001b0c0b7210 */ /* 0x008fc60007f1e0ff */
[-C--:B------:R-:W-:Y:S02]  /*7200*/  IMAD R23, R7, R9.reuse, R23 ;  /* 0x0000000907177224 */ /* 0x080fe400078e0217 */
[----:B------:R-:W-:Y:S01]  /*7210*/  IMAD.WIDE.U32 R8, R6, R9, R4 ;  /* 0x0000000906087225 */ /* 0x000fe200078e0004 */
[----:B------:R-:W-:Y:S01]  /*7220*/  LEA.HI.X.SX32 R27, R27, R13, 0x1, P0 ;  /* 0x0000000d1b1b7211 */ /* 0x000fe200000f0eff */
[----:B------:R0:W3:Y:S04]  /*7230*/  LDL.128 R4, [R0+0x10] ;  /* 0x0000100000047983 */ /* 0x0000e80000100c00 */
[----:B------:R-:W3:Y:S01]  /*7240*/  LDG.E.CONSTANT R13, desc[UR10][R24.64+0x8] ;  /* 0x0000080a180d7981 */ /* 0x000ee2000c1e9900 */
[----:B------:R-:W-:Y:S01]  /*7250*/  IADD3 R9, PT, PT, R9, R23, RZ ;  /* 0x0000001709097210 */ /* 0x000fe20007ffe0ff */
[----:B----4-:R-:W-:-:S02]  /*7260*/  IMAD R23, R27, R16, RZ ;  /* 0x000000101b177224 */ /* 0x010fc400078e02ff */
[----:B------:R-:W4:Y:S02]  /*7270*/  LDG.E.CONSTANT R27, desc[UR10][R24.64+0xc] ;  /* 0x00000c0a181b7981 */ /* 0x000f24000c1e9900 */
[-C--:B------:R-:W-:Y:S02]  /*7280*/  IMAD R23, R17, R11.reuse, R23 ;  /* 0x0000000b11177224 */ /* 0x080fe400078e0217 */
[----:B------:R-:W-:Y:S02]  /*7290*/  IMAD.WIDE.U32 R16, R16, R11, R8 ;  /* 0x0000000b10107225 */ /* 0x000fe400078e0008 */
[----:B------:R5:W4:Y:S02]  /*72a0*/  LDL.128 R8, [R2+0x10] ;  /* 0x0000100002087983 */ /* 0x000b240000100c00 */
[----:B------:R-:W-:Y:S01]  /*72b0*/  IMAD.IADD R17, R17, 0x1, R23 ;  /* 0x0000000111117824 */ /* 0x000fe200078e0217 */
[----:B------:R-:W-:-:S04]  /*72c0*/  UIADD3 UR8, UPT, UPT, UR8, 0x8, URZ ;  /* 0x0000000808087890 */ /* 0x000fc8000fffe0ff */
[----:B------:R-:W-:Y:S01]  /*72d0*/  UISETP.NE.AND UP0, UPT, UR8, URZ, UPT ;  /* 0x000000ff0800728c */ /* 0x000fe2000bf05270 */
[----:B0-----:R-:W-:Y:S01]  /*72e0*/  VIADD R0, R0, 0x40 ;  /* 0x0000004000007836 */ /* 0x001fe20000000000 */
[----:B-----5:R-:W-:Y:S02]  /*72f0*/  IADD3 R2, PT, PT, R2, 0x40, RZ ;  /* 0x0000004002027810 */ /* 0x020fe40007ffe0ff */
[----:B--2---:R-:W-:-:S04]  /*7300*/  IADD3 R29, P0, PT, R14, R21, RZ ;  /* 0x000000150e1d7210 */ /* 0x004fc80007f1e0ff */
[----:B------:R-:W-:Y:S01]  /*7310*/  LEA.HI.X.SX32 R21, R21, R15, 0x1, P0 ;  /* 0x0000000f15157211 */ /* 0x000fe200000f0eff */
[----:B------:R-:W-:-:S04]  /*7320*/  IMAD.WIDE.U32 R16, R18, R29, R16 ;  /* 0x0000001d12107225 */ /* 0x000fc800078e0010 */
[----:B------:R-:W-:-:S04]  /*7330*/  IMAD R21, R21, R18, RZ ;  /* 0x0000001215157224 */ /* 0x000fc800078e02ff */
[----:B------:R-:W-:Y:S01]  /*7340*/  IMAD R21, R19, R29, R21 ;  /* 0x0000001d13157224 */ /* 0x000fe200078e0215 */
[----:B---3--:R-:W-:-:S04]  /*7350*/  IADD3 R15, P0, PT, R4, R13, RZ ;  /* 0x0000000d040f7210 */ /* 0x008fc80007f1e0ff */
[----:B------:R-:W-:Y:S02]  /*7360*/  LEA.HI.X.SX32 R13, R13, R5, 0x1, P0 ;  /* 0x000000050d0d7211 */ /* 0x000fe400000f0eff */
[----:B------:R-:W-:Y:S02]  /*7370*/  IADD3 R17, PT, PT, R17, R21, RZ ;  /* 0x0000001511117210 */ /* 0x000fe40007ffe0ff */
[----:B----4-:R-:W-:Y:S01]  /*7380*/  IADD3 R5, P0, PT, R6, R27, RZ ;  /* 0x0000001b06057210 */ /* 0x010fe20007f1e0ff */
[----:B------:R-:W-:-:S03]  /*7390*/  IMAD R13, R13, R8, RZ ;  /* 0x000000080d0d7224 */ /* 0x000fc600078e02ff */
[----:B------:R-:W-:Y:S01]  /*73a0*/  LEA.HI.X.SX32 R7, R27, R7, 0x1, P0 ;  /* 0x000000071b077211 */ /* 0x000fe200000f0eff */
[-C--:B------:R-:W-:Y:S02]  /*73b0*/  IMAD R13, R9, R15.reuse, R13 ;  /* 0x0000000f090d7224 */ /* 0x080fe400078e020d */
[----:B------:R-:W-:-:S04]  /*73c0*/  IMAD.WIDE.U32 R8, R8, R15, R16 ;  /* 0x0000000f08087225 */ /* 0x000fc800078e0010 */
[----:B------:R-:W-:Y:S01]  /*73d0*/  IMAD R7, R7, R10, RZ ;  /* 0x0000000a07077224 */ /* 0x000fe200078e02ff */
[----:B------:R-:W-:Y:S02]  /*73e0*/  IADD3 R9, PT, PT, R9, R13, RZ ;  /* 0x0000000d09097210 */ /* 0x000fe40007ffe0ff */
[----:B------:R-:W-:Y:S01]  /*73f0*/  IADD3 R24, P0, PT, R24, 0x20, RZ ;  /* 0x0000002018187810 */ /* 0x000fe20007f1e0ff */
[-C--:B------:R-:W-:Y:S02]  /*7400*/  IMAD R7, R11, R5.reuse, R7 ;  /* 0x000000050b077224 */ /* 0x080fe400078e0207 */
[----:B------:R-:W-:-:S04]  /*7410*/  IMAD.WIDE.U32 R10, R10, R5, R8 ;  /* 0x000000050a0a7225 */ /* 0x000fc800078e0008 */
[----:B------:R-:W-:Y:S01]  /*7420*/  IMAD.X R25, RZ, RZ, R25, P0 ;  /* 0x000000ffff197224 */ /* 0x000fe200000e0619 */
[----:B------:R-:W-:Y:S02]  /*7430*/  IADD3 R20, PT, PT, R11, R7, RZ ;  /* 0x000000070b147210 */ /* 0x000fe40007ffe0ff */
[----:B------:R-:W-:Y:S01]  /*7440*/  MOV R21, R10 ;  /* 0x0000000a00157202 */ /* 0x000fe20000000f00 */
[----:B------:R-:W-:Y:S06]  /*7450*/  BRA.U UP0, `(.L_x_106) ;  /* 0xfffffff900d47547 */ /* 0x000fec000b83ffff */
.L_x_105:
[----:B------:R-:W-:Y:S05]  /*7460*/  BRA.U !UP1, `(.L_x_11) ;  /* 0x0000000509647547 */ /* 0x000fea000b800000 */
[----:B------:R-:W-:Y:S02]  /*7470*/  UISETP.GE.U32.AND UP0, UPT, UR12, 0x4, UPT ;  /* 0x000000040c00788c */ /* 0x000fe4000bf06070 */
[----:B------:R-:W-:-:S04]  /*7480*/  ULOP3.LUT UR5, UR6, 0x3, URZ, 0xc0, !UPT ;  /* 0x0000000306057892 */ /* 0x000fc8000f8ec0ff */
[----:B------:R-:W-:-:S03]  /*7490*/  UISETP.NE.AND UP1, UPT, UR5, URZ, UPT ;  /* 0x000000ff0500728c */ /* 0x000fc6000bf25270 */
[----:B------:R-:W-:Y:S08]  /*74a0*/  BRA.U !UP0, `(.L_x_107) ;  /* 0x0000000108a07547 */ /* 0x000ff0000b800000 */
[----:B------:R-:W2:Y:S01]  /*74b0*/  LDC.64 R30, c[0x0][0x3a0] ;  /* 0x0000e800ff1e7b82 */ /* 0x000ea20000000a00 */
[----:B------:R-:W-:-:S05]  /*74c0*/  LEA R0, R3, UR16, 0x3 ;  /* 0x0000001003007c11 */ /* 0x000fca000f8e18ff */
[----:B0-----:R-:W3:Y:S04]  /*74d0*/  LDL.128 R4, [R0+0x80] ;  /* 0x0000800000047983 */ /* 0x001ee80000100c00 */
[----:B------:R-:W4:Y:S04]  /*74e0*/  LDL.128 R8, [R0] ;  /* 0x0000000000087983 */ /* 0x000f280000100c00 */
[----:B------:R-:W5:Y:S04]  /*74f0*/  LDL.128 R12, [R0+0x90] ;  /* 0x00009000000c7983 */ /* 0x000f680000100c00 */
[----:B------:R-:W5:Y:S01]  /*7500*/  LDL.128 R16, [R0+0x10] ;  /* 0x0000100000107983 */ /* 0x000f620000100c00 */
[----:B--2---:R-:W-:-:S05]  /*7510*/  IMAD.WIDE.U32 R30, R3, 0x4, R30 ;  /* 0x00000004031e7825 */ /* 0x004fca00078e001e */
[----:B------:R-:W3:Y:S04]  /*7520*/  LDG.E.CONSTANT R33, desc[UR10][R30.64] ;  /* 0x0000000a1e217981 */ /* 0x000ee8000c1e9900 */
[----:B------:R-:W2:Y:S04]  /*7530*/  LDG.E.CONSTANT R23, desc[UR10][R30.64+0x4] ;  /* 0x0000040a1e177981 */ /* 0x000ea8000c1e9900 */
[----:B------:R-:W5:Y:S04]  /*7540*/  LDG.E.CONSTANT R25, desc[UR10][R30.64+0x8] ;  /* 0x0000080a1e197981 */ /* 0x000f68000c1e9900 */
[----:B------:R-:W5:Y:S01]  /*7550*/  LDG.E.CONSTANT R27, desc[UR10][R30.64+0xc] ;  /* 0x00000c0a1e1b7981 */ /* 0x000f62000c1e9900 */
[----:B------:R-:W-:-:S04]  /*7560*/  LOP3.LUT R21, R21, R20, RZ, 0x3c, !PT ;  /* 0x0000001415157212 */ /* 0x000fc800078e3cff */
[----:B------:R-:W-:-:S04]  /*7570*/  LOP3.LUT R20, R21, R20, RZ, 0x3c, !PT ;  /* 0x0000001415147212 */ /* 0x000fc800078e3cff */
[----:B------:R-:W-:Y:S02]  /*7580*/  LOP3.LUT R21, R21, R20, RZ, 0x3c, !PT ;  /* 0x0000001415157212 */ /* 0x000fe400078e3cff */
[----:B------:R-:W-:Y:S02]  /*7590*/  IADD3 R3, PT, PT, R3, 0x4, RZ ;  /* 0x0000000403037810 */ /* 0x000fe40007ffe0ff */
[----:B---3--:R-:W-:-:S04]  /*75a0*/  IADD3 R29, P0, PT, R4, R33, RZ ;  /* 0x00000021041d7210 */ /* 0x008fc80007f1e0ff */
[----:B------:R-:W-:-:S05]  /*75b0*/  LEA.HI.X.SX32 R5, R33, R5, 0x1, P0 ;  /* 0x0000000521057211 */ /* 0x000fca00000f0eff */
[----:B----4-:R-:W-:Y:S01]  /*75c0*/  IMAD R2, R5, R8, RZ ;  /* 0x0000000805027224 */ /* 0x010fe200078e02ff */
[----:B--2---:R-:W-:Y:S01]  /*75d0*/  IADD3 R5, P0, PT, R23, R6, RZ ;  /* 0x0000000617057210 */ /* 0x004fe20007f1e0ff */
[----:B------:R-:W-:-:S03]  /*75e0*/  IMAD.WIDE.U32 R20, R8, R29, R20 ;  /* 0x0000001d08147225 */ /* 0x000fc600078e0014 */
[----:B------:R-:W-:Y:S01]  /*75f0*/  LEA.HI.X.SX32 R23, R23, R7, 0x1, P0 ;  /* 0x0000000717177211 */ /* 0x000fe200000f0eff */
[----:B------:R-:W-:Y:S01]  /*7600*/  IMAD R9, R9, R29, R2 ;  /* 0x0000001d09097224 */ /* 0x000fe200078e0202 */
[----:B-----5:R-:W-:-:S03]  /*7610*/  IADD3 R7, P0, PT, R12, R25, RZ ;  /* 0x000000190c077210 */ /* 0x020fc60007f1e0ff */
[-C--:B------:R-:W-:Y:S01]  /*7620*/  IMAD R23, R23, R10.reuse, RZ ;  /* 0x0000000a17177224 */ /* 0x080fe200078e02ff */
[----:B------:R-:W-:Y:S02]  /*7630*/  IADD3 R21, PT, PT, R21, R9, RZ ;  /* 0x0000000915157210 */ /* 0x000fe40007ffe0ff */
[----:B------:R-:W-:Y:S01]  /*7640*/  LEA.HI.X.SX32 R13, R25, R13, 0x1, P0 ;  /* 0x0000000d190d7211 */ /* 0x000fe200000f0eff */
[C---:B------:R-:W-:Y:S02]  /*7650*/  IMAD R23, R5.reuse, R11, R23 ;  /* 0x0000000b05177224 */ /* 0x040fe400078e0217 */
[----:B------:R-:W-:Y:S01]  /*7660*/  IMAD.WIDE.U32 R10, R5, R10, R20 ;  /* 0x0000000a050a7225 */ /* 0x000fe200078e0014 */
[----:B------:R-:W-:-:S03]  /*7670*/  IADD3 R5, P0, PT, R27, R14, RZ ;  /* 0x0000000e1b057210 */ /* 0x000fc60007f1e0ff */
[----:B------:R-:W-:Y:S02]  /*7680*/  IMAD R13, R13, R16, RZ ;  /* 0x000000100d0d7224 */ /* 0x000fe400078e02ff */
[----:B------:R-:W-:Y:S01]  /*7690*/  IMAD.IADD R11, R11, 0x1, R23 ;  /* 0x000000010b0b7824 */ /* 0x000fe200078e0217 */
[----:B------:R-:W-:Y:S01]  /*76a0*/  LEA.HI.X.SX32 R15, R27, R15, 0x1, P0 ;  /* 0x0000000f1b0f7211 */ /* 0x000fe200000f0eff */
[-C--:B------:R-:W-:Y:S02]  /*76b0*/  IMAD R13, R17, R7.reuse, R13 ;  /* 0x00000007110d7224 */ /* 0x080fe400078e020d */
[----:B------:R-:W-:-:S04]  /*76c0*/  IMAD.WIDE.U32 R16, R16, R7, R10 ;  /* 0x0000000710107225 */ /* 0x000fc800078e000a */
[----:B------:R-:W-:Y:S01]  /*76d0*/  IMAD R15, R15, R18, RZ ;  /* 0x000000120f0f7224 */ /* 0x000fe200078e02ff */
[----:B------:R-:W-:-:S03]  /*76e0*/  IADD3 R17, PT, PT, R17, R13, RZ ;  /* 0x0000000d11117210 */ /* 0x000fc60007ffe0ff */
[C---:B------:R-:W-:Y:S02]  /*76f0*/  IMAD R15, R5.reuse, R19, R15 ;  /* 0x00000013050f7224 */ /* 0x040fe400078e020f */
[----:B------:R-:W-:-:S04]  /*7700*/  IMAD.WIDE.U32 R18, R5, R18, R16 ;  /* 0x0000001205127225 */ /* 0x000fc800078e0010 */
[----:B------:R-:W-:Y:S01]  /*7710*/  IMAD.IADD R20, R19, 0x1, R15 ;  /* 0x0000000113147824 */ /* 0x000fe200078e020f */
[----:B------:R-:W-:-:S07]  /*7720*/  MOV R21, R18 ;  /* 0x0000001200157202 */ /* 0x000fce0000000f00 */
.L_x_107:
[----:B------:R-:W-:Y:S05]  /*7730*/  BRA.U !UP1, `(.L_x_11) ;  /* 0x0000000109b07547 */ /* 0x000fea000b800000 */
[----:B------:R-:W-:Y:S02]  /*7740*/  UISETP.NE.AND UP0, UPT, UR5, 0x1, UPT ;  /* 0x000000010500788c */ /* 0x000fe4000bf05270 */
[----:B------:R-:W-:-:S04]  /*7750*/  ULOP3.LUT UR4, UR6, 0x1, URZ, 0xc0, !UPT ;  /* 0x0000000106047892 */ /* 0x000fc8000f8ec0ff */
[----:B------:R-:W-:-:S03]  /*7760*/  UISETP.NE.U32.AND UP1, UPT, UR4, 0x1, UPT ;  /* 0x000000010400788c */ /* 0x000fc6000bf25070 */
[----:B------:R-:W-:Y:S08]  /*7770*/  BRA.U !UP0, `(.L_x_108) ;  /* 0x0000000108607547 */ /* 0x000ff0000b800000 */
[----:B0-----:R-:W0:Y:S01]  /*7780*/  LDC.64 R4, c[0x0][0x3a0] ;  /* 0x0000e800ff047b82 */ /* 0x001e220000000a00 */
[----:B------:R-:W-:-:S05]  /*7790*/  LEA R0, R3, UR16, 0x3 ;  /* 0x0000001003007c11 */ /* 0x000fca000f8e18ff */
[----:B------:R-:W2:Y:S01]  /*77a0*/  LDL.128 R8, [R0] ;  /* 0x0000000000087983 */ /* 0x000ea20000100c00 */
[----:B0-----:R-:W-:-:S03]  /*77b0*/  IMAD.WIDE.U32 R12, R3, 0x4, R4 ;  /* 0x00000004030c7825 */ /* 0x001fc600078e0004 */
[----:B------:R-:W3:Y:S04]  /*77c0*/  LDL.128 R4, [R0+0x80] ;  /* 0x0000800000047983 */ /* 0x000ee80000100c00 */
[----:B------:R-:W3:Y:S04]  /*77d0*/  LDG.E.CONSTANT R15, desc[UR10][R12.64] ;  /* 0x0000000a0c0f7981 */ /* 0x000ee8000c1e9900 */
[----:B------:R-:W4:Y:S01]  /*77e0*/  LDG.E.CONSTANT R19, desc[UR10][R12.64+0x4] ;  /* 0x0000040a0c137981 */ /* 0x000f22000c1e9900 */
[----:B------:R-:W-:-:S04]  /*77f0*/  LOP3.LUT R21, R21, R20, RZ, 0x3c, !PT ;  /* 0x0000001415157212 */ /* 0x000fc800078e3cff */
[----:B------:R-:W-:-:S04]  /*7800*/  LOP3.LUT R20, R21, R20, RZ, 0x3c, !PT ;  /* 0x0000001415147212 */ /* 0x000fc800078e3cff */
[----:B------:R-:W-:Y:S01]  /*7810*/  LOP3.LUT R21, R21, R20, RZ, 0x3c, !PT ;  /* 0x0000001415157212 */ /* 0x000fe200078e3cff */
[----:B------:R-:W-:Y:S01]  /*7820*/  VIADD R3, R3, 0x2 ;  /* 0x0000000203037836 */ /* 0x000fe20000000000 */
[----:B---3--:R-:W-:-:S04]  /*7830*/  IADD3 R17, P0, PT, R4, R15, RZ ;  /* 0x0000000f04117210 */ /* 0x008fc80007f1e0ff */
[----:B------:R-:W-:Y:S02]  /*7840*/  LEA.HI.X.SX32 R5, R15, R5, 0x1, P0 ;  /* 0x000000050f057211 */ /* 0x000fe400000f0eff */
[----:B----4-:R-:W-:-:S03]  /*7850*/  IADD3 R15, P0, PT, R19, R6, RZ ;  /* 0x00000006130f7210 */ /* 0x010fc60007f1e0ff */
[----:B--2---:R-:W-:Y:S01]  /*7860*/  IMAD R5, R5, R8, RZ ;  /* 0x0000000805057224 */ /* 0x004fe200078e02ff */
[----:B------:R-:W-:Y:S01]  /*7870*/  LEA.HI.X.SX32 R7, R19, R7, 0x1, P0 ;  /* 0x0000000713077211 */ /* 0x000fe200000f0eff */
[----:B------:R-:W-:-:S04]  /*7880*/  IMAD.WIDE.U32 R20, R8, R17, R20 ;  /* 0x0000001108147225 */ /* 0x000fc800078e0014 */
[----:B------:R-:W-:Y:S02]  /*7890*/  IMAD R5, R9, R17, R5 ;  /* 0x0000001109057224 */ /* 0x000fe400078e0205 */
[----:B------:R-:W-:-:S03]  /*78a0*/  IMAD R7, R7, R10, RZ ;  /* 0x0000000a07077224 */ /* 0x000fc600078e02ff */
[----:B------:R-:W-:Y:S01]  /*78b0*/  IADD3 R21, PT, PT, R21, R5, RZ ;  /* 0x0000000515157210 */ /* 0x000fe20007ffe0ff */
[C---:B------:R-:W-:Y:S02]  /*78c0*/  IMAD R7, R15.reuse, R11, R7 ;  /* 0x0000000b0f077224 */ /* 0x040fe400078e0207 */
[----:B------:R-:W-:-:S05]  /*78d0*/  IMAD.WIDE.U32 R10, R15, R10, R20 ;  /* 0x0000000a0f0a7225 */ /* 0x000fca00078e0014 */
[----:B------:R-:W-:Y:S02]  /*78e0*/  IADD3 R20, PT, PT, R11, R7, RZ ;  /* 0x000000070b147210 */ /* 0x000fe40007ffe0ff */
[----:B------:R-:W-:-:S07]  /*78f0*/  MOV R21, R10 ;  /* 0x0000000a00157202 */ /* 0x000fce0000000f00 */
.L_x_108:
[----:B------:R-:W-:Y:S05]  /*7900*/  BRA.U UP1, `(.L_x_11) ;  /* 0x00000001013c7547 */ /* 0x000fea000b800000 */
[----:B0-----:R-:W0:Y:S01]  /*7910*/  LDC.64 R4, c[0x0][0x3a0] ;  /* 0x0000e800ff047b82 */ /* 0x001e220000000a00 */
[----:B------:R-:W-:-:S05]  /*7920*/  LEA R0, R3, UR16, 0x3 ;  /* 0x0000001003007c11 */ /* 0x000fca000f8e18ff */
[----:B------:R-:W2:Y:S01]  /*7930*/  LDL.64 R6, [R0] ;  /* 0x0000000000067983 */ /* 0x000ea20000100a00 */
[----:B0-----:R-:W-:-:S03]  /*7940*/  IMAD.WIDE.U32 R4, R3, 0x4, R4 ;  /* 0x0000000403047825 */ /* 0x001fc600078e0004 */
[----:B------:R-:W3:Y:S04]  /*7950*/  LDL.64 R2, [R0+0x80] ;  /* 0x0000800000027983 */ /* 0x000ee80000100a00 */
[----:B------:R-:W3:Y:S02]  /*7960*/  LDG.E.CONSTANT R5, desc[UR10][R4.64] ;  /* 0x0000000a04057981 */ /* 0x000ee4000c1e9900 */
[----:B---3--:R-:W-:-:S04]  /*7970*/  IADD3 R9, P0, PT, R2, R5, RZ ;  /* 0x0000000502097210 */ /* 0x008fc80007f1e0ff */
[----:B------:R-:W-:Y:S01]  /*7980*/  LEA.HI.X.SX32 R3, R5, R3, 0x1, P0 ;  /* 0x0000000305037211 */ /* 0x000fe200000f0eff */
[----:B------:R-:W-:-:S04]  /*7990*/  IMAD.MOV.U32 R2, RZ, RZ, R21 ;  /* 0x000000ffff027224 */ /* 0x000fc800078e0015 */
[----:B--2---:R-:W-:Y:S01]  /*79a0*/  IMAD R8, R3, R6, RZ ;  /* 0x0000000603087224 */ /* 0x004fe200078e02ff */
[----:B------:R-:W-:-:S03]  /*79b0*/  MOV R3, R20 ;  /* 0x0000001400037202 */ /* 0x000fc60000000f00 */
[-C--:B------:R-:W-:Y:S02]  /*79c0*/  IMAD R7, R7, R9.reuse, R8 ;  /* 0x0000000907077224 */ /* 0x080fe400078e0208 */
[----:B------:R-:W-:-:S04]  /*79d0*/  IMAD.WIDE.U32 R2, R6, R9, R2 ;  /* 0x0000000906027225 */ /* 0x000fc800078e0002 */
[----:B------:R-:W-:Y:S01]  /*79e0*/  IMAD.IADD R20, R3, 0x1, R7 ;  /* 0x0000000103147824 */ /* 0x000fe200078e0207 */
[----:B------:R-:W-:-:S07]  /*79f0*/  MOV R21, R2 ;  /* 0x0000000200157202 */ /* 0x000fce0000000f00 */
.L_x_11:
[----:B------:R-:W3:Y:S02]  /*7a00*/  LDCU.128 UR4, c[0x0][0x380] ;  /* 0x00007000ff0477ac */ /* 0x000ee40008000c00 */
[----:B---3--:R-:W-:-:S04]  /*7a10*/  LEA R2, P0, R21, UR4, 0x2 ;  /* 0x0000000415027c11 */ /* 0x008fc8000f8010ff */
[----:B------:R-:W-:-:S06]  /*7a20*/  LEA.HI.X R3, R21, UR5, R20, 0x2, P0 ;  /* 0x0000000515037c11 */ /* 0x000fcc00080f1414 */
[----:B------:R-:W3:Y:S01]  /*7a30*/  LDG.E.CONSTANT R3, desc[UR10][R2.64] ;  /* 0x0000000a02037981 */ /* 0x000ee2000c1e9900 */
[----:B0-----:R-:W-:-:S04]  /*7a40*/  LEA R4, P0, R22, UR6, 0x2 ;  /* 0x0000000616047c11 */ /* 0x001fc8000f8010ff */
[----:B------:R-:W-:-:S05]  /*7a50*/  LEA.HI.X R5, R22, UR7, RZ, 0x2, P0 ;  /* 0x0000000716057c11 */ /* 0x000fca00080f14ff */
[----:B---3--:R-:W-:Y:S01]  /*7a60*/  STG.E desc[UR10][R4.64], R3 ;  /* 0x0000000304007986 */ /* 0x008fe2000c10190a */
[----:B------:R-:W-:Y:S05]  /*7a70*/  EXIT ;  /* 0x000000000000794d */ /* 0x000fea0003800000 */
        .weak           $__internal_0_$__cuda_sm20_div_s64
        .type           $__internal_0_$__cuda_sm20_div_s64,@function
        .size           $__internal_0_$__cuda_sm20_div_s64,(.L_x_110 - $__internal_0_$__cuda_sm20_div_s64)
$__internal_0_$__cuda_sm20_div_s64:
[-C--:B------:R-:W-:Y:S01]  /*7a80*/  IADD3 R24, P1, PT, RZ, -R18.reuse, RZ ;  /* 0x80000012ff187210 */ /* 0x080fe20007f3e0ff */
[----:B------:R-:W-:Y:S01]  /*7a90*/  IMAD.MOV.U32 R21, RZ, RZ, RZ ;  /* 0x000000ffff157224 */ /* 0x000fe200078e00ff */
[----:B------:R-:W-:Y:S02]  /*7aa0*/  ISETP.GE.AND P0, PT, R17, RZ, PT ;  /* 0x000000ff1100720c */ /* 0x000fe40003f06270 */
[-C--:B------:R-:W-:Y:S02]  /*7ab0*/  IADD3.X R3, PT, PT, RZ, ~R17.reuse, RZ, P1, !PT ;  /* 0x80000011ff037210 */ /* 0x080fe40000ffe4ff */
[----:B------:R-:W-:Y:S02]  /*7ac0*/  SEL R24, R24, R18, !P0 ;  /* 0x0000001218187207 */ /* 0x000fe40004000000 */
[----:B------:R-:W-:Y:S02]  /*7ad0*/  SEL R25, R3, R17, !P0 ;  /* 0x0000001103197207 */ /* 0x000fe40004000000 */
[----:B------:R-:W-:-:S02]  /*7ae0*/  ISETP.GE.AND P3, PT, R19, RZ, PT ;  /* 0x000000ff1300720c */ /* 0x000fc40003f66270 */
[----:B------:R-:W0:Y:S08]  /*7af0*/  I2F.U64.RP R3, R24 ;  /* 0x0000001800037312 */ /* 0x000e300000309000 */
[----:B0-----:R-:W0:Y:S02]  /*7b00*/  MUFU.RCP R3, R3 ;  /* 0x0000000300037308 */ /* 0x001e240000001000 */
[----:B0-----:R-:W-:-:S06]  /*7b10*/  IADD3 R3, PT, PT, R3, 0x1ffffffe, RZ ;  /* 0x1ffffffe03037810 */ /* 0x001fcc0007ffe0ff */
[----:B------:R-:W0:Y:S02]  /*7b20*/  F2I.U64.TRUNC R6, R3 ;  /* 0x0000000300067311 */ /* 0x000e24000020d800 */
[----:B0-----:R-:W-:-:S04]  /*7b30*/  IMAD.WIDE.U32 R28, R6, R24, RZ ;  /* 0x00000018061c7225 */ /* 0x001fc800078e00ff */
[C---:B------:R-:W-:Y:S01]  /*7b40*/  IMAD R4, R6.reuse, R25, R29 ;  /* 0x0000001906047224 */ /* 0x040fe200078e021d */
[----:B------:R-:W-:Y:S02]  /*7b50*/  IADD3 R5, P0, PT, RZ, -R28, RZ ;  /* 0x8000001cff057210 */ /* 0x000fe40007f1e0ff */
[----:B------:R-:W-:Y:S01]  /*7b60*/  MOV R29, R6 ;  /* 0x00000006001d7202 */ /* 0x000fe20000000f00 */
[----:B------:R-:W-:Y:S02]  /*7b70*/  IMAD R4, R7, R24, R4 ;  /* 0x0000001807047224 */ /* 0x000fe400078e0204 */
[----:B------:R-:W-:-:S04]  /*7b80*/  IMAD.HI.U32 R28, R6, R5, RZ ;  /* 0x00000005061c7227 */ /* 0x000fc800078e00ff */
[----:B------:R-:W-:-:S04]  /*7b90*/  IMAD.X R4, RZ, RZ, ~R4, P0 ;  /* 0x000000ffff047224 */ /* 0x000fc800000e0e04 */
[----:B------:R-:W-:-:S04]  /*7ba0*/  IMAD.WIDE.U32 R28, P0, R6, R4, R28 ;  /* 0x00000004061c7225 */ /* 0x000fc8000780001c */
[C---:B------:R-:W-:Y:S02]  /*7bb0*/  IMAD R3, R7.reuse, R4, RZ ;  /* 0x0000000407037224 */ /* 0x040fe400078e02ff */
[----:B------:R-:W-:-:S04]  /*7bc0*/  IMAD.HI.U32 R5, P1, R7, R5, R28 ;  /* 0x0000000507057227 */ /* 0x000fc8000782001c */
[----:B------:R-:W-:Y:S01]  /*7bd0*/  IMAD.HI.U32 R4, R7, R4, RZ ;  /* 0x0000000407047227 */ /* 0x000fe200078e00ff */
[----:B------:R-:W-:Y:S02]  /*7be0*/  IADD3 R29, P2, PT, R3, R5, RZ ;  /* 0x00000005031d7210 */ /* 0x000fe40007f5e0ff */
[----:B------:R-:W-:Y:S02]  /*7bf0*/  IADD3 R3, P4, PT, RZ, -R20, RZ ;  /* 0x80000014ff037210 */ /* 0x000fe40007f9e0ff */
[----:B------:R-:W-:Y:S01]  /*7c00*/  IADD3.X R4, PT, PT, R4, R7, RZ, P0, !PT ;  /* 0x0000000704047210 */ /* 0x000fe200007fe4ff */
[----:B------:R-:W-:Y:S01]  /*7c10*/  IMAD.WIDE.U32 R30, R29, R24, RZ ;  /* 0x000000181d1e7225 */ /* 0x000fe200078e00ff */
[----:B------:R-:W-:Y:S02]  /*7c20*/  SEL R3, R3, R20, !P3 ;  /* 0x0000001403037207 */ /* 0x000fe40005800000 */
[----:B------:R-:W-:Y:S01]  /*7c30*/  IADD3.X R7, PT, PT, RZ, RZ, R4, P2, P1 ;  /* 0x000000ffff077210 */ /* 0x000fe200017e2404 */
[----:B------:R-:W-:Y:S01]  /*7c40*/  IMAD R5, R29, R25, R31 ;  /* 0x000000191d057224 */ /* 0x000fe200078e021f */
[----:B------:R-:W-:-:S03]  /*7c50*/  IADD3 R6, P0, PT, RZ, -R30, RZ ;  /* 0x8000001eff067210 */ /* 0x000fc60007f1e0ff */
        /* <DEDUP_REMOVED lines=8> */
[----:B------:R-:W-:Y:S02]  /*7ce0*/  IADD3.X R4, PT, PT, RZ, ~R19, RZ, P4, !PT ;  /* 0x80000013ff047210 */ /* 0x000fe400027fe4ff */
[----:B------:R-:W-:Y:S01]  /*7cf0*/  IADD3.X R5, PT, PT, R5, R7, RZ, P0, !PT ;  /* 0x0000000705057210 */ /* 0x000fe200007fe4ff */
[----:B------:R-:W-:Y:S01]  /*7d00*/  IMAD.HI.U32 R20, R6, R3, RZ ;  /* 0x0000000306147227 */ /* 0x000fe200078e00ff */
[----:B------:R-:W-:Y:S02]  /*7d10*/  SEL R4, R4, R19, !P3 ;  /* 0x0000001304047207 */ /* 0x000fe40005800000 */
[----:B------:R-:W-:-:S03]  /*7d20*/  IADD3.X R5, PT, PT, RZ, RZ, R5, P2, P1 ;  /* 0x000000ffff057210 */ /* 0x000fc600017e2405 */
[----:B------:R-:W-:-:S04]  /*7d30*/  IMAD.WIDE.U32 R6, R6, R4, R20 ;  /* 0x0000000406067225 */ /* 0x000fc800078e0014 */
[C---:B------:R-:W-:Y:S02]  /*7d40*/  IMAD R21, R5.reuse, R4, RZ ;  /* 0x0000000405157224 */ /* 0x040fe400078e02ff */
[----:B------:R-:W-:-:S04]  /*7d50*/  IMAD.HI.U32 R6, P0, R5, R3, R6 ;  /* 0x0000000305067227 */ /* 0x000fc80007800006 */
[----:B------:R-:W-:Y:S01]  /*7d60*/  IMAD.HI.U32 R5, R5, R4, RZ ;  /* 0x0000000405057227 */ /* 0x000fe200078e00ff */
[----:B------:R-:W-:-:S04]  /*7d70*/  IADD3 R21, P1, PT, R21, R6, RZ ;  /* 0x0000000615157210 */ /* 0x000fc80007f3e0ff */
[----:B------:R-:W-:Y:S01]  /*7d80*/  IADD3.X R5, PT, PT, R5, RZ, RZ, P0, !PT ;  /* 0x000000ff05057210 */ /* 0x000fe200007fe4ff */
[----:B------:R-:W-:-:S03]  /*7d90*/  IMAD.WIDE.U32 R6, R21, R24, RZ ;  /* 0x0000001815067225 */ /* 0x000fc600078e00ff */
[----:B------:R-:W-:Y:S01]  /*7da0*/  IADD3.X R20, PT, PT, RZ, R5, RZ, P1, !PT ;  /* 0x00000005ff147210 */ /* 0x000fe20000ffe4ff */
[C---:B------:R-:W-:Y:S01]  /*7db0*/  IMAD R5, R21.reuse, R25, R7 ;  /* 0x0000001915057224 */ /* 0x040fe200078e0207 */
[----:B------:R-:W-:Y:S02]  /*7dc0*/  IADD3 R3, P1, PT, -R6, R3, RZ ;  /* 0x0000000306037210 */ /* 0x000fe40007f3e1ff */
[----:B------:R-:W-:Y:S01]  /*7dd0*/  IADD3 R7, P2, PT, R21, 0x1, RZ ;  /* 0x0000000115077810 */ /* 0x000fe20007f5e0ff */
[-C--:B------:R-:W-:Y:S01]  /*7de0*/  IMAD R5, R20, R24.reuse, R5 ;  /* 0x0000001814057224 */ /* 0x080fe200078e0205 */
[----:B------:R-:W-:-:S03]  /*7df0*/  ISETP.GE.U32.AND P0, PT, R3, R24, PT ;  /* 0x000000180300720c */ /* 0x000fc60003f06070 */
[----:B------:R-:W-:Y:S01]  /*7e00*/  IMAD.X R4, R4, 0x1, ~R5, P1 ;  /* 0x0000000104047824 */ /* 0x000fe200008e0e05 */
[----:B------:R-:W-:-:S04]  /*7e10*/  IADD3 R6, P1, PT, R3, -R24, RZ ;  /* 0x8000001803067210 */ /* 0x000fc80007f3e0ff */
[CC--:B------:R-:W-:Y:S02]  /*7e20*/  ISETP.GE.U32.AND.EX P0, PT, R4.reuse, R25.reuse, PT, P0 ;  /* 0x000000190400720c */ /* 0x0c0fe40003f06100 */
[----:B------:R-:W-:Y:S02]  /*7e30*/  IADD3.X R5, PT, PT, R4, ~R25, RZ, P1, !PT ;  /* 0x8000001904057210 */ /* 0x000fe40000ffe4ff */
[----:B------:R-:W-:Y:S02]  /*7e40*/  SEL R6, R6, R3, P0 ;  /* 0x0000000306067207 */ /* 0x000fe40000000000 */
[----:B------:R-:W-:Y:S02]  /*7e50*/  IADD3.X R3, PT, PT, RZ, R20, RZ, P2, !PT ;  /* 0x00000014ff037210 */ /* 0x000fe400017fe4ff */
[----:B------:R-:W-:Y:S02]  /*7e60*/  SEL R7, R7, R21, P0 ;  /* 0x0000001507077207 */ /* 0x000fe40000000000 */
[----:B------:R-:W-:-:S02]  /*7e70*/  SEL R5, R5, R4, P0 ;  /* 0x0000000405057207 */ /* 0x000fc40000000000 */
[----:B------:R-:W-:Y:S02]  /*7e80*/  ISETP.GE.U32.AND P1, PT, R6, R24, PT ;  /* 0x000000180600720c */ /* 0x000fe40003f26070 */
[----:B------:R-:W-:Y:S02]  /*7e90*/  SEL R3, R3, R20, P0 ;  /* 0x0000001403037207 */ /* 0x000fe40000000000 */
[----:B------:R-:W-:Y:S02]  /*7ea0*/  IADD3 R4, P2, PT, R7, 0x1, RZ ;  /* 0x0000000107047810 */ /* 0x000fe40007f5e0ff */
[----:B------:R-:W-:Y:S02]  /*7eb0*/  ISETP.GE.U32.AND.EX P0, PT, R5, R25, PT, P1 ;  /* 0x000000190500720c */ /* 0x000fe40003f06110 */
[----:B------:R-:W-:Y:S01]  /*7ec0*/  LOP3.LUT R6, R17, R19, RZ, 0x3c, !PT ;  /* 0x0000001311067212 */ /* 0x000fe200078e3cff */
[----:B------:R-:W-:Y:S01]  /*7ed0*/  IMAD.X R5, RZ, RZ, R3, P2 ;  /* 0x000000ffff057224 */ /* 0x000fe200010e0603 */
[----:B------:R-:W-:-:S02]  /*7ee0*/  SEL R4, R4, R7, P0 ;  /* 0x0000000704047207 */ /* 0x000fc40000000000 */
[----:B------:R-:W-:Y:S02]  /*7ef0*/  ISETP.GE.AND P1, PT, R6, RZ, PT ;  /* 0x000000ff0600720c */ /* 0x000fe40003f26270 */
[----:B------:R-:W-:Y:S02]  /*7f00*/  SEL R5, R5, R3, P0 ;  /* 0x0000000305057207 */ /* 0x000fe40000000000 */
[----:B------:R-:W-:Y:S02]  /*7f10*/  ISETP.NE.U32.AND P0, PT, R18, RZ, PT ;  /* 0x000000ff1200720c */ /* 0x000fe40003f05070 */
[----:B------:R-:W-:Y:S02]  /*7f20*/  IADD3 R3, P2, PT, RZ, -R4, RZ ;  /* 0x80000004ff037210 */ /* 0x000fe40007f5e0ff */
[----:B------:R-:W-:Y:S01]  /*7f30*/  ISETP.NE.AND.EX P0, PT, R17, RZ, PT, P0 ;  /* 0x000000ff1100720c */ /* 0x000fe20003f05300 */
[----:B------:R-:W-:Y:S01]  /*7f40*/  HFMA2 R17, -RZ, RZ, 0, 0 ;  /* 0x00000000ff117431 */ /* 0x000fe200000001ff */
[----:B------:R-:W-:-:S02]  /*7f50*/  IADD3.X R6, PT, PT, RZ, ~R5, RZ, P2, !PT ;  /* 0x80000005ff067210 */ /* 0x000fc400017fe4ff */
[----:B------:R-:W-:Y:S02]  /*7f60*/  SEL R3, R3, R4, !P1 ;  /* 0x0000000403037207 */ /* 0x000fe40004800000 */
[----:B------:R-:W-:Y:S02]  /*7f70*/  SEL R6, R6, R5, !P1 ;  /* 0x0000000506067207 */ /* 0x000fe40004800000 */
[----:B------:R-:W-:Y:S02]  /*7f80*/  SEL R3, R3, 0xffffffff, P0 ;  /* 0xffffffff03037807 */ /* 0x000fe40000000000 */
[----:B------:R-:W-:Y:S01]  /*7f90*/  SEL R6, R6, 0xffffffff, P0 ;  /* 0xffffffff06067807 */ /* 0x000fe20000000000 */
[----:B------:R-:W-:Y:S06]  /*7fa0*/  RET.REL.NODEC R16 `(_ZN36_GLOBAL__N__cb634ecc_4_k_cu_7d0d51ca17slice_copy_kernelEPKfPfPKlS4_PKiil) ;  /* 0xffffff8010147950 */ /* 0x000fec0003c3ffff */
.L_x_109:
[----:B------:R-:W-:-:S00]  /*7fb0*/  BRA `(.L_x_109) ;  /* 0xfffffffc00fc7947 */ /* 0x000fc0000383ffff */
[----:B------:R-:W-:-:S00]  /*7fc0*/  NOP ;  /* 0x0000000000007918 */ /* 0x000fc00000000000 */
        /* <DEDUP_REMOVED lines=11> */
.L_x_110:


//--------------------- .nv.shared.reserved.0     --------------------------
	.section	.nv.shared.reserved.0,"aw",@nobits
	.weak		__nv_reservedSMEM_offset_0_alias
	.size		__nv_reservedSMEM_offset_0_alias, 0, 64
	.other		__nv_reservedSMEM_offset_0_alias,@"STO_CUDA_RESERVED_SHARED STV_DEFAULT"
__nv_reservedSMEM_offset_0_alias:
	.zero		0
	.zero		64


//--------------------- .nv.constant0._ZN36_GLOBAL__N__cb634ecc_4_k_cu_7d0d51ca17slice_copy_kernelEPKfPfPKlS4_PKiil --------------------------
	.section	.nv.constant0._ZN36_GLOBAL__N__cb634ecc_4_k_cu_7d0d51ca17slice_copy_kernelEPKfPfPKlS4_PKiil,"a",@progbits
	.sectionflags	@""
	.align	4
.nv.constant0._ZN36_GLOBAL__N__cb634ecc_4_k_cu_7d0d51ca17slice_copy_kernelEPKfPfPKlS4_PKiil:
	.zero		952


//--------------------- SYMBOLS --------------------------

	.type		.nv.reservedSmem.offset0,@object
	.size		.nv.reservedSmem.offset0,0x4
